	.target	sm_100a

	.elftype	@"ET_EXEC"


//--------------------- .note.nv.tkinfo           --------------------------
	.section	.note.nv.tkinfo,"",@"SHT_NOTE"
	.sectionflags	@"SHF_NOTE_NV_TKINFO"
	.tkinfo
        /*0018*/ 	.word	0x00000002
        /*0030*/ 	.string	""
        /*0030*/ 	.string	"ptxas"
        /*0030*/ 	.string	"Cuda compilation tools, release 13.0, V13.0.88"
        /*0030*/ 	.string	"Build cuda_13.0.r13.0/compiler.36424714_0"
        /*0030*/ 	.string	"-arch sm_100a -m 64 "



//--------------------- .note.nv.cuinfo           --------------------------
	.section	.note.nv.cuinfo,"",@"SHT_NOTE"
	.sectionflags	@"SHF_NOTE_NV_CUINFO"
        /*0018*/ 	.short	0x0002
        /*001a*/ 	.short	0x0064
        /*001c*/ 	.short	0x0082
	.zero		2


//--------------------- .nv.info                  --------------------------
	.section	.nv.info,"",@"SHT_CUDA_INFO"
	.align	4


	//----- nvinfo : EIATTR_REGCOUNT
	.align		4
        /*0000*/ 	.byte	0x04, 0x2f
        /*0002*/ 	.short	(.L_19 - .L_18)
	.align		4
.L_18:
        /*0004*/ 	.word	index@(_ZN7cutlass13device_kernelINS_4gemm6kernel13GemmUniversalIN4cute5tupleIJiiiiEEENS1_10collective13CollectiveMmaINS1_35MainloopSm100TmaUmmaWarpSpecializedILi8ELi2ELi4ENS5_IJNS4_1CILi2EEESB_NSA_ILi1EEEEEEEENS5_IJNSA_ILi128EEENSA_ILi256EEENSA_ILi32EEEEEEfNS5_IJlSC_lEEEfSJ_NS4_8TiledMMAINS4_8MMA_AtomIJNS4_23SM100_MMA_TF32_2x1SM_SSINS_10tfloat32_tESN_fLi128ELi256ELNS4_4UMMA5MajorE0ELSP_0ELNSO_7ScaleInE0ELSQ_0EEEEEENS4_6LayoutINS5_IJSC_SC_SC_EEENS5_IJNSA_ILi0EEESV_SV_EEEEENS5_IJNS4_10UnderscoreESY_SY_EEEEENS4_28SM100_TMA_2SM_LOAD_MULTICASTENS4_14ComposedLayoutINS4_7SwizzleILi3ELi4ELi3EEENS4_18smem_ptr_flag_bitsILi32EEENST_INS5_IJNSA_ILi8EEESH_EEENS5_IJSH_SC_EEEEEEEvNS4_8identityENS4_18SM100_TMA_2SM_LOADES1B_vS1C_EENS_8epilogue10collective18CollectiveEpilogueINS1F_23Sm100TmaWarpSpecializedILi4ELi2ELi16ELb1ELb0EEEJNS5_IJNSA_ILi64EEESG_SH_EEENS5_IJNST_IS1K_SC_EENST_INS5_IJNSA_ILi16EEESB_EEENS5_IJSC_SF_EEEEEEEEfSJ_fSJ_NS1F_6fusion15FusionCallbacksIS1J_NS1S_17LinearCombinationIffffLNS_15FloatRoundStyleE2EEES1L_S1R_JEEENS4_5SM1004TMEM4LOAD26SM100_TMEM_LOAD_32dp32b16xENS4_13SM90_TMA_LOADENS12_INS13_ILi2ELi4ELi3EEES16_NST_INS5_IJS17_S1N_EEENS5_IJS1N_SC_EEEEEEENS4_39AutoVectorizingCopyWithAssumedAlignmentILi128EEENS4_14SM90_TMA_STOREES27_S29_S29_EEEvvEEEEvNT_6ParamsE)
        /*0008*/ 	.word	0x0000004f


	//----- nvinfo : EIATTR_FRAME_SIZE
	.align		4
.L_19:
        /*000c*/ 	.byte	0x04, 0x11
        /*000e*/ 	.short	(.L_21 - .L_20)
	.align		4
.L_20:
        /*0010*/ 	.word	index@($__internal_2_$__cuda_sm10x_tcgen05_guardrail_trap_unallocated_columns_being_dealloced)
        /*0014*/ 	.word	0x00000000


	//----- nvinfo : EIATTR_FRAME_SIZE
	.align		4
.L_21:
        /*0018*/ 	.byte	0x04, 0x11
        /*001a*/ 	.short	(.L_23 - .L_22)
	.align		4
.L_22:
        /*001c*/ 	.word	index@($__internal_1_$__cuda_sm10x_tcgen05_guardrail_trap_phase_invalid_during_alloc)
        /*0020*/ 	.word	0x00000000


	//----- nvinfo : EIATTR_FRAME_SIZE
	.align		4
.L_23:
        /*0024*/ 	.byte	0x04, 0x11
        /*0026*/ 	.short	(.L_25 - .L_24)
	.align		4
.L_24:
        /*0028*/ 	.word	index@($__internal_0_$__cuda_sm10x_tcgen05_guardrail_trap_col_being_dealloced_not_returned_by_alloc)
        /*002c*/ 	.word	0x00000000


	//----- nvinfo : EIATTR_FRAME_SIZE
	.align		4
.L_25:
        /*0030*/ 	.byte	0x04, 0x11
        /*0032*/ 	.short	(.L_27 - .L_26)
	.align		4
.L_26:
        /*0034*/ 	.word	index@(_ZN7cutlass13device_kernelINS_4gemm6kernel13GemmUniversalIN4cute5tupleIJiiiiEEENS1_10collective13CollectiveMmaINS1_35MainloopSm100TmaUmmaWarpSpecializedILi8ELi2ELi4ENS5_IJNS4_1CILi2EEESB_NSA_ILi1EEEEEEEENS5_IJNSA_ILi128EEENSA_ILi256EEENSA_ILi32EEEEEEfNS5_IJlSC_lEEEfSJ_NS4_8TiledMMAINS4_8MMA_AtomIJNS4_23SM100_MMA_TF32_2x1SM_SSINS_10tfloat32_tESN_fLi128ELi256ELNS4_4UMMA5MajorE0ELSP_0ELNSO_7ScaleInE0ELSQ_0EEEEEENS4_6LayoutINS5_IJSC_SC_SC_EEENS5_IJNSA_ILi0EEESV_SV_EEEEENS5_IJNS4_10UnderscoreESY_SY_EEEEENS4_28SM100_TMA_2SM_LOAD_MULTICASTENS4_14ComposedLayoutINS4_7SwizzleILi3ELi4ELi3EEENS4_18smem_ptr_flag_bitsILi32EEENST_INS5_IJNSA_ILi8EEESH_EEENS5_IJSH_SC_EEEEEEEvNS4_8identityENS4_18SM100_TMA_2SM_LOADES1B_vS1C_EENS_8epilogue10collective18CollectiveEpilogueINS1F_23Sm100TmaWarpSpecializedILi4ELi2ELi16ELb1ELb0EEEJNS5_IJNSA_ILi64EEESG_SH_EEENS5_IJNST_IS1K_SC_EENST_INS5_IJNSA_ILi16EEESB_EEENS5_IJSC_SF_EEEEEEEEfSJ_fSJ_NS1F_6fusion15FusionCallbacksIS1J_NS1S_17LinearCombinationIffffLNS_15FloatRoundStyleE2EEES1L_S1R_JEEENS4_5SM1004TMEM4LOAD26SM100_TMEM_LOAD_32dp32b16xENS4_13SM90_TMA_LOADENS12_INS13_ILi2ELi4ELi3EEES16_NST_INS5_IJS17_S1N_EEENS5_IJS1N_SC_EEEEEEENS4_39AutoVectorizingCopyWithAssumedAlignmentILi128EEENS4_14SM90_TMA_STOREES27_S29_S29_EEEvvEEEEvNT_6ParamsE)
        /*0038*/ 	.word	0x00000000


	//----- nvinfo : EIATTR_MIN_STACK_SIZE
	.align		4
.L_27:
        /*003c*/ 	.byte	0x04, 0x12
        /*003e*/ 	.short	(.L_29 - .L_28)
	.align		4
.L_28:
        /*0040*/ 	.word	index@(_ZN7cutlass13device_kernelINS_4gemm6kernel13GemmUniversalIN4cute5tupleIJiiiiEEENS1_10collective13CollectiveMmaINS1_35MainloopSm100TmaUmmaWarpSpecializedILi8ELi2ELi4ENS5_IJNS4_1CILi2EEESB_NSA_ILi1EEEEEEEENS5_IJNSA_ILi128EEENSA_ILi256EEENSA_ILi32EEEEEEfNS5_IJlSC_lEEEfSJ_NS4_8TiledMMAINS4_8MMA_AtomIJNS4_23SM100_MMA_TF32_2x1SM_SSINS_10tfloat32_tESN_fLi128ELi256ELNS4_4UMMA5MajorE0ELSP_0ELNSO_7ScaleInE0ELSQ_0EEEEEENS4_6LayoutINS5_IJSC_SC_SC_EEENS5_IJNSA_ILi0EEESV_SV_EEEEENS5_IJNS4_10UnderscoreESY_SY_EEEEENS4_28SM100_TMA_2SM_LOAD_MULTICASTENS4_14ComposedLayoutINS4_7SwizzleILi3ELi4ELi3EEENS4_18smem_ptr_flag_bitsILi32EEENST_INS5_IJNSA_ILi8EEESH_EEENS5_IJSH_SC_EEEEEEEvNS4_8identityENS4_18SM100_TMA_2SM_LOADES1B_vS1C_EENS_8epilogue10collective18CollectiveEpilogueINS1F_23Sm100TmaWarpSpecializedILi4ELi2ELi16ELb1ELb0EEEJNS5_IJNSA_ILi64EEESG_SH_EEENS5_IJNST_IS1K_SC_EENST_INS5_IJNSA_ILi16EEESB_EEENS5_IJSC_SF_EEEEEEEEfSJ_fSJ_NS1F_6fusion15FusionCallbacksIS1J_NS1S_17LinearCombinationIffffLNS_15FloatRoundStyleE2EEES1L_S1R_JEEENS4_5SM1004TMEM4LOAD26SM100_TMEM_LOAD_32dp32b16xENS4_13SM90_TMA_LOADENS12_INS13_ILi2ELi4ELi3EEES16_NST_INS5_IJS17_S1N_EEENS5_IJS1N_SC_EEEEEEENS4_39AutoVectorizingCopyWithAssumedAlignmentILi128EEENS4_14SM90_TMA_STOREES27_S29_S29_EEEvvEEEEvNT_6ParamsE)
        /*0044*/ 	.word	0x00000000
.L_29:


//--------------------- .nv.compat                --------------------------
	.section	.nv.compat,"",@"SHT_CUDA_COMPAT_INFO"
	.align	4
        /*0000*/ 	.byte	0x02, 0x09, 0x01, 0x00, 0x02, 0x02, 0x02, 0x00, 0x02, 0x05, 0x05, 0x00, 0x03, 0x07, 0x01, 0x01
        /*0010*/ 	.byte	0x02, 0x03, 0x01, 0x00, 0x02, 0x06, 0x01, 0x00, 0x04, 0x0b, 0x08, 0x00, 0x09, 0x00, 0x00, 0x00
        /*0020*/ 	.byte	0x00, 0x00, 0x00, 0x00


//--------------------- .nv.info._ZN7cutlass13device_kernelINS_4gemm6kernel13GemmUniversalIN4cute5tupleIJiiiiEEENS1_10collective13CollectiveMmaINS1_35MainloopSm100TmaUmmaWarpSpecializedILi8ELi2ELi4ENS5_IJNS4_1CILi2EEESB_NSA_ILi1EEEEEEEENS5_IJNSA_ILi128EEENSA_ILi256EEENSA_ILi32EEEEEEfNS5_IJlSC_lEEEfSJ_NS4_8TiledMMAINS4_8MMA_AtomIJNS4_23SM100_MMA_TF32_2x1SM_SSINS_10tfloat32_tESN_fLi128ELi256ELNS4_4UMMA5MajorE0ELSP_0ELNSO_7ScaleInE0ELSQ_0EEEEEENS4_6LayoutINS5_IJSC_SC_SC_EEENS5_IJNSA_ILi0EEESV_SV_EEEEENS5_IJNS4_10UnderscoreESY_SY_EEEEENS4_28SM100_TMA_2SM_LOAD_MULTICASTENS4_14ComposedLayoutINS4_7SwizzleILi3ELi4ELi3EEENS4_18smem_ptr_flag_bitsILi32EEENST_INS5_IJNSA_ILi8EEESH_EEENS5_IJSH_SC_EEEEEEEvNS4_8identityENS4_18SM100_TMA_2SM_LOADES1B_vS1C_EENS_8epilogue10collective18CollectiveEpilogueINS1F_23Sm100TmaWarpSpecializedILi4ELi2ELi16ELb1ELb0EEEJNS5_IJNSA_ILi64EEESG_SH_EEENS5_IJNST_IS1K_SC_EENST_INS5_IJNSA_ILi16EEESB_EEENS5_IJSC_SF_EEEEEEEEfSJ_fSJ_NS1F_6fusion15FusionCallbacksIS1J_NS1S_17LinearCombinationIffffLNS_15FloatRoundStyleE2EEES1L_S1R_JEEENS4_5SM1004TMEM4LOAD26SM100_TMEM_LOAD_32dp32b16xENS4_13SM90_TMA_LOADENS12_INS13_ILi2ELi4ELi3EEES16_NST_INS5_IJS17_S1N_EEENS5_IJS1N_SC_EEEEEEENS4_39AutoVectorizingCopyWithAssumedAlignmentILi128EEENS4_14SM90_TMA_STOREES27_S29_S29_EEEvvEEEEvNT_6ParamsE --------------------------
	.section	.nv.info._ZN7cutlass13device_kernelINS_4gemm6kernel13GemmUniversalIN4cute5tupleIJiiiiEEENS1_10collective13CollectiveMmaINS1_35MainloopSm100TmaUmmaWarpSpecializedILi8ELi2ELi4ENS5_IJNS4_1CILi2EEESB_NSA_ILi1EEEEEEEENS5_IJNSA_ILi128EEENSA_ILi256EEENSA_ILi32EEEEEEfNS5_IJlSC_lEEEfSJ_NS4_8TiledMMAINS4_8MMA_AtomIJNS4_23SM100_MMA_TF32_2x1SM_SSINS_10tfloat32_tESN_fLi128ELi256ELNS4_4UMMA5MajorE0ELSP_0ELNSO_7ScaleInE0ELSQ_0EEEEEENS4_6LayoutINS5_IJSC_SC_SC_EEENS5_IJNSA_ILi0EEESV_SV_EEEEENS5_IJNS4_10UnderscoreESY_SY_EEEEENS4_28SM100_TMA_2SM_LOAD_MULTICASTENS4_14ComposedLayoutINS4_7SwizzleILi3ELi4ELi3EEENS4_18smem_ptr_flag_bitsILi32EEENST_INS5_IJNSA_ILi8EEESH_EEENS5_IJSH_SC_EEEEEEEvNS4_8identityENS4_18SM100_TMA_2SM_LOADES1B_vS1C_EENS_8epilogue10collective18CollectiveEpilogueINS1F_23Sm100TmaWarpSpecializedILi4ELi2ELi16ELb1ELb0EEEJNS5_IJNSA_ILi64EEESG_SH_EEENS5_IJNST_IS1K_SC_EENST_INS5_IJNSA_ILi16EEESB_EEENS5_IJSC_SF_EEEEEEEEfSJ_fSJ_NS1F_6fusion15FusionCallbacksIS1J_NS1S_17LinearCombinationIffffLNS_15FloatRoundStyleE2EEES1L_S1R_JEEENS4_5SM1004TMEM4LOAD26SM100_TMEM_LOAD_32dp32b16xENS4_13SM90_TMA_LOADENS12_INS13_ILi2ELi4ELi3EEES16_NST_INS5_IJS17_S1N_EEENS5_IJS1N_SC_EEEEEEENS4_39AutoVectorizingCopyWithAssumedAlignmentILi128EEENS4_14SM90_TMA_STOREES27_S29_S29_EEEvvEEEEvNT_6ParamsE,"",@"SHT_CUDA_INFO"
	.sectionflags	@""
	.align	4


	//----- nvinfo : EIATTR_CUDA_API_VERSION
	.align		4
        /*0000*/ 	.byte	0x04, 0x37
        /*0002*/ 	.short	(.L_31 - .L_30)
.L_30:
        /*0004*/ 	.word	0x00000082


	//----- nvinfo : EIATTR_KPARAM_INFO
	.align		4
.L_31:
        /*0008*/ 	.byte	0x04, 0x17
        /*000a*/ 	.short	(.L_33 - .L_32)
.L_32:
        /*000c*/ 	.word	0x00000000
        /*0010*/ 	.short	0x0000
        /*0012*/ 	.short	0x0000
        /*0014*/ 	.byte	0x00, 0xf0, 0x01, 0x20


	//----- nvinfo : EIATTR_AT_ENTRY_FRAGMENTS
	.align		4
.L_33:
        /*0018*/ 	.byte	0x04, 0x4f
        /*001a*/ 	.short	(.L_35 - .L_34)


	//   ....[0]....
.L_34:
        /*001c*/ 	.word	0x00000007


	//----- nvinfo : EIATTR_RESERVED_SMEM_USED
	.align		4
.L_35:
        /*0020*/ 	.byte	0x01, 0x41
	.zero		2


	//----- nvinfo : EIATTR_SPARSE_MMA_MASK
	.align		4
        /*0024*/ 	.byte	0x03, 0x50
        /*0026*/ 	.short	0x0000


	//----- nvinfo : EIATTR_TCGEN05_2CTA_USED
	.align		4
        /*0028*/ 	.byte	0x01, 0x52
	.zero		2


	//----- nvinfo : EIATTR_MAXREG_COUNT
	.align		4
        /*002c*/ 	.byte	0x03, 0x1b
        /*002e*/ 	.short	0x00ff


	//----- nvinfo : EIATTR_NUM_BARRIERS
	.align		4
        /*0030*/ 	.byte	0x02, 0x4c
        /*0032*/ 	.byte	0x07
	.zero		1


	//----- nvinfo : EIATTR_EXTERNS
	.align		4
        /*0034*/ 	.byte	0x04, 0x0f
        /*0036*/ 	.short	(.L_37 - .L_36)


	//   ....[0]....
	.align		4
.L_36:
        /*0038*/ 	.word	index@(__assertfail)


	//----- nvinfo : EIATTR_MERCURY_ISA_VERSION
	.align		4
.L_37:
        /*003c*/ 	.byte	0x03, 0x5f
        /*003e*/ 	.short	0x0101


	//----- nvinfo : EIATTR_INT_WARP_WIDE_INSTR_OFFSETS
	.align		4
        /*0040*/ 	.byte	0x04, 0x31
        /*0042*/ 	.short	(.L_39 - .L_38)


	//   ....[0]....
.L_38:
        /*0044*/ 	.word	0x00000e60


	//   ....[1]....
        /*0048*/ 	.word	0x00000f10


	//   ....[2]....
        /*004c*/ 	.word	0x00004670


	//   ....[3]....
        /*0050*/ 	.word	0x000046a0


	//   ....[4]....
        /*0054*/ 	.word	0x000046c0


	//   ....[5]....
        /*0058*/ 	.word	0x00005240


	//   ....[6]....
        /*005c*/ 	.word	0x000052d0


	//   ....[7]....
        /*0060*/ 	.word	0x00005380


	//   ....[8]....
        /*0064*/ 	.word	0x000053f0


	//   ....[9]....
        /*0068*/ 	.word	0x000054a0


	//   ....[10]....
        /*006c*/ 	.word	0x00005550


	//   ....[11]....
        /*0070*/ 	.word	0x000055c0


	//   ....[12]....
        /*0074*/ 	.word	0x00005670


	//   ....[13]....
        /*0078*/ 	.word	0x00005710


	//   ....[14]....
        /*007c*/ 	.word	0x00005780


	//   ....[15]....
        /*0080*/ 	.word	0x00005830


	//   ....[16]....
        /*0084*/ 	.word	0x000058f0


	//   ....[17]....
        /*0088*/ 	.word	0x00005960


	//   ....[18]....
        /*008c*/ 	.word	0x00005a20


	//   ....[19]....
        /*0090*/ 	.word	0x00005ad0


	//   ....[20]....
        /*0094*/ 	.word	0x00005b40


	//   ....[21]....
        /*0098*/ 	.word	0x00005c00


	//   ....[22]....
        /*009c*/ 	.word	0x00005cb0


	//   ....[23]....
        /*00a0*/ 	.word	0x00005d20


	//   ....[24]....
        /*00a4*/ 	.word	0x00005de0


	//   ....[25]....
        /*00a8*/ 	.word	0x00005e80


	//   ....[26]....
        /*00ac*/ 	.word	0x00005f10


	//   ....[27]....
        /*00b0*/ 	.word	0x00005fe0


	//   ....[28]....
        /*00b4*/ 	.word	0x000060e0


	//----- nvinfo : EIATTR_COOP_GROUP_MASK_REGIDS
	.align		4
.L_39:
        /*00b8*/ 	.byte	0x04, 0x29
        /*00ba*/ 	.short	(.L_41 - .L_40)


	//   ....[0]....
.L_40:
        /*00bc*/ 	.word	0xffffffff


	//   ....[1]....
        /*00c0*/ 	.word	0xffffffff


	//   ....[2]....
        /*00c4*/ 	.word	0xffffffff


	//   ....[3]....
        /*00c8*/ 	.word	0xffffffff


	//   ....[4]....
        /*00cc*/ 	.word	0xffffffff


	//   ....[5]....
        /*00d0*/ 	.word	0xffffffff


	//   ....[6]....
        /*00d4*/ 	.word	0xffffffff


	//   ....[7]....
        /*00d8*/ 	.word	0xffffffff


	//   ....[8]....
        /*00dc*/ 	.word	0xffffffff


	//   ....[9]....
        /*00e0*/ 	.word	0xffffffff


	//   ....[10]....
        /*00e4*/ 	.word	0xffffffff


	//   ....[11]....
        /*00e8*/ 	.word	0xffffffff


	//   ....[12]....
        /*00ec*/ 	.word	0xffffffff


	//   ....[13]....
        /*00f0*/ 	.word	0xffffffff


	//----- nvinfo : EIATTR_COOP_GROUP_INSTR_OFFSETS
	.align		4
.L_41:
        /*00f4*/ 	.byte	0x04, 0x28
        /*00f6*/ 	.short	(.L_43 - .L_42)


	//   ....[0]....
.L_42:
        /*00f8*/ 	.word	0x000000b0


	//   ....[1]....
        /*00fc*/ 	.word	0x00000520


	//   ....[2]....
        /*0100*/ 	.word	0x00000770


	//   ....[3]....
        /*0104*/ 	.word	0x00000910


	//   ....[4]....
        /*0108*/ 	.word	0x00000a10


	//   ....[5]....
        /*010c*/ 	.word	0x00000b80


	//   ....[6]....
        /*0110*/ 	.word	0x00000d20


	//   ....[7]....
        /*0114*/ 	.word	0x00000f80


	//   ....[8]....
        /*0118*/ 	.word	0x00002320


	//   ....[9]....
        /*011c*/ 	.word	0x00003450


	//   ....[10]....
        /*0120*/ 	.word	0x00003920


	//   ....[11]....
        /*0124*/ 	.word	0x00003950


	//   ....[12]....
        /*0128*/ 	.word	0x00004570


	//   ....[13]....
        /*012c*/ 	.word	0x00004780


	//----- nvinfo : EIATTR_VRC_CTA_INIT_COUNT
	.align		4
.L_43:
        /*0130*/ 	.byte	0x02, 0x4a
        /*0132*/ 	.byte	0x80
	.zero		1


	//----- nvinfo : EIATTR_SYSCALL_OFFSETS
	.align		4
        /*0134*/ 	.byte	0x04, 0x46
        /*0136*/ 	.short	(.L_45 - .L_44)


	//   ....[0]....
.L_44:
        /*0138*/ 	.word	0x00006cb0


	//   ....[1]....
        /*013c*/ 	.word	0x00006da0


	//   ....[2]....
        /*0140*/ 	.word	0x00007560


	//   ....[3]....
        /*0144*/ 	.word	0x00007d20


	//   ....[4]....
        /*0148*/ 	.word	0x000084c0


	//   ....[5]....
        /*014c*/ 	.word	0x00008ca0


	//   ....[6]....
        /*0150*/ 	.word	0x00009480


	//   ....[7]....
        /*0154*/ 	.word	0x00009c80


	//   ....[8]....
        /*0158*/ 	.word	0x0000a460


	//   ....[9]....
        /*015c*/ 	.word	0x0000abf0


	//----- nvinfo : EIATTR_MBARRIER_INSTR_OFFSETS
	.align		4
.L_45:
        /*0160*/ 	.byte	0x04, 0x39
        /*0162*/ 	.short	(.L_47 - .L_46)


	//   ....[0]....
.L_46:
        /*0164*/ 	.word	0x00000660
        /*0168*/ 	.word	0x000000ff
        /*016c*/ 	.word	0x00000000
        /*0170*/ 	.short	0x0100
        /*0172*/ 	.byte	0x04
	.zero		1


	//   ....[1]....
        /*0174*/ 	.word	0x00000670
        /*0178*/ 	.word	0x000000ff
        /*017c*/ 	.word	0x00000040
        /*0180*/ 	.short	0x0100
        /*0182*/ 	.byte	0x04
	.zero		1


	//   ....[2]....
        /*0184*/ 	.word	0x00000680
        /*0188*/ 	.word	0x000000ff
        /*018c*/ 	.word	0x00000008
        /*0190*/ 	.short	0x0100
        /*0192*/ 	.byte	0x04
	.zero		1


	//   ....[3]....
        /*0194*/ 	.word	0x00000690
        /*0198*/ 	.word	0x000000ff
        /*019c*/ 	.word	0x00000048
        /*01a0*/ 	.short	0x0100
        /*01a2*/ 	.byte	0x04
	.zero		1


	//   ....[4]....
        /*01a4*/ 	.word	0x000006a0
        /*01a8*/ 	.word	0x000000ff
        /*01ac*/ 	.word	0x00000010
        /*01b0*/ 	.short	0x0100
        /*01b2*/ 	.byte	0x04
	.zero		1


	//   ....[5]....
        /*01b4*/ 	.word	0x000006b0
        /*01b8*/ 	.word	0x000000ff
        /*01bc*/ 	.word	0x00000050
        /*01c0*/ 	.short	0x0100
        /*01c2*/ 	.byte	0x04
	.zero		1


	//   ....[6]....
        /*01c4*/ 	.word	0x000006c0
        /*01c8*/ 	.word	0x000000ff
        /*01cc*/ 	.word	0x00000018
        /*01d0*/ 	.short	0x0100
        /*01d2*/ 	.byte	0x04
	.zero		1


	//   ....[7]....
        /*01d4*/ 	.word	0x000006d0
        /*01d8*/ 	.word	0x000000ff
        /*01dc*/ 	.word	0x00000058
        /*01e0*/ 	.short	0x0100
        /*01e2*/ 	.byte	0x04
	.zero		1


	//   ....[8]....
        /*01e4*/ 	.word	0x000006e0
        /*01e8*/ 	.word	0x000000ff
        /*01ec*/ 	.word	0x00000020
        /*01f0*/ 	.short	0x0100
        /*01f2*/ 	.byte	0x04
	.zero		1


	//   ....[9]....
        /*01f4*/ 	.word	0x000006f0
        /*01f8*/ 	.word	0x000000ff
        /*01fc*/ 	.word	0x00000060
        /*0200*/ 	.short	0x0100
        /*0202*/ 	.byte	0x04
	.zero		1


	//   ....[10]....
        /*0204*/ 	.word	0x00000700
        /*0208*/ 	.word	0x000000ff
        /*020c*/ 	.word	0x00000028
        /*0210*/ 	.short	0x0100
        /*0212*/ 	.byte	0x04
	.zero		1


	//   ....[11]....
        /*0214*/ 	.word	0x00000710
        /*0218*/ 	.word	0x000000ff
        /*021c*/ 	.word	0x00000068
        /*0220*/ 	.short	0x0100
        /*0222*/ 	.byte	0x04
	.zero		1


	//   ....[12]....
        /*0224*/ 	.word	0x00000720
        /*0228*/ 	.word	0x000000ff
        /*022c*/ 	.word	0x00000030
        /*0230*/ 	.short	0x0100
        /*0232*/ 	.byte	0x04
	.zero		1


	//   ....[13]....
        /*0234*/ 	.word	0x00000730
        /*0238*/ 	.word	0x000000ff
        /*023c*/ 	.word	0x00000070
        /*0240*/ 	.short	0x0100
        /*0242*/ 	.byte	0x04
	.zero		1


	//   ....[14]....
        /*0244*/ 	.word	0x00000740
        /*0248*/ 	.word	0x000000ff
        /*024c*/ 	.word	0x00000038
        /*0250*/ 	.short	0x0100
        /*0252*/ 	.byte	0x04
	.zero		1


	//   ....[15]....
        /*0254*/ 	.word	0x00000750
        /*0258*/ 	.word	0x000000ff
        /*025c*/ 	.word	0x00000078
        /*0260*/ 	.short	0x0100
        /*0262*/ 	.byte	0x04
	.zero		1


	//   ....[16]....
        /*0264*/ 	.word	0x00000880
        /*0268*/ 	.word	0x000000ff
        /*026c*/ 	.word	0x00000080
        /*0270*/ 	.short	0x0100
        /*0272*/ 	.byte	0x04
	.zero		1


	//   ....[17]....
        /*0274*/ 	.word	0x00000890
        /*0278*/ 	.word	0x000000ff
        /*027c*/ 	.word	0x000000a0
        /*0280*/ 	.short	0x0100
        /*0282*/ 	.byte	0x04
	.zero		1


	//   ....[18]....
        /*0284*/ 	.word	0x000008a0
        /*0288*/ 	.word	0x000000ff
        /*028c*/ 	.word	0x00000088
        /*0290*/ 	.short	0x0100
        /*0292*/ 	.byte	0x04
	.zero		1


	//   ....[19]....
        /*0294*/ 	.word	0x000008b0
        /*0298*/ 	.word	0x000000ff
        /*029c*/ 	.word	0x000000a8
        /*02a0*/ 	.short	0x0100
        /*02a2*/ 	.byte	0x04
	.zero		1


	//   ....[20]....
        /*02a4*/ 	.word	0x000008c0
        /*02a8*/ 	.word	0x000000ff
        /*02ac*/ 	.word	0x00000090
        /*02b0*/ 	.short	0x0100
        /*02b2*/ 	.byte	0x04
	.zero		1


	//   ....[21]....
        /*02b4*/ 	.word	0x000008d0
        /*02b8*/ 	.word	0x000000ff
        /*02bc*/ 	.word	0x000000b0
        /*02c0*/ 	.short	0x0100
        /*02c2*/ 	.byte	0x04
	.zero		1


	//   ....[22]....
        /*02c4*/ 	.word	0x000008e0
        /*02c8*/ 	.word	0x000000ff
        /*02cc*/ 	.word	0x00000098
        /*02d0*/ 	.short	0x0100
        /*02d2*/ 	.byte	0x04
	.zero		1


	//   ....[23]....
        /*02d4*/ 	.word	0x000008f0
        /*02d8*/ 	.word	0x000000ff
        /*02dc*/ 	.word	0x000000b8
        /*02e0*/ 	.short	0x0100
        /*02e2*/ 	.byte	0x04
	.zero		1


	//   ....[24]....
        /*02e4*/ 	.word	0x000009e0
        /*02e8*/ 	.word	0x000000ff
        /*02ec*/ 	.word	0x000000c0
        /*02f0*/ 	.short	0x0100
        /*02f2*/ 	.byte	0x06
	.zero		1


	//   ....[25]....
        /*02f4*/ 	.word	0x000009f0
        /*02f8*/ 	.word	0x000000ff
        /*02fc*/ 	.word	0x000000c8
        /*0300*/ 	.short	0x0100
        /*0302*/ 	.byte	0x06
	.zero		1


	//   ....[26]....
        /*0304*/ 	.word	0x00000b30
        /*0308*/ 	.word	0x000000ff
        /*030c*/ 	.word	0x000000d0
        /*0310*/ 	.short	0x0100
        /*0312*/ 	.byte	0x06
	.zero		1


	//   ....[27]....
        /*0314*/ 	.word	0x00000b40
        /*0318*/ 	.word	0x000000ff
        /*031c*/ 	.word	0x000000e0
        /*0320*/ 	.short	0x0100
        /*0322*/ 	.byte	0x06
	.zero		1


	//   ....[28]....
        /*0324*/ 	.word	0x00000b50
        /*0328*/ 	.word	0x000000ff
        /*032c*/ 	.word	0x000000d8
        /*0330*/ 	.short	0x0100
        /*0332*/ 	.byte	0x06
	.zero		1


	//   ....[29]....
        /*0334*/ 	.word	0x00000b60
        /*0338*/ 	.word	0x000000ff
        /*033c*/ 	.word	0x000000e8
        /*0340*/ 	.short	0x0100
        /*0342*/ 	.byte	0x06
	.zero		1


	//   ....[30]....
        /*0344*/ 	.word	0x00000c90
        /*0348*/ 	.word	0x000000ff
        /*034c*/ 	.word	0x000000f0
        /*0350*/ 	.short	0x0100
        /*0352*/ 	.byte	0x04
	.zero		1


	//   ....[31]....
        /*0354*/ 	.word	0x00000ca0
        /*0358*/ 	.word	0x000000ff
        /*035c*/ 	.word	0x00000110
        /*0360*/ 	.short	0x0100
        /*0362*/ 	.byte	0x04
	.zero		1


	//   ....[32]....
        /*0364*/ 	.word	0x00000cb0
        /*0368*/ 	.word	0x000000ff
        /*036c*/ 	.word	0x000000f8
        /*0370*/ 	.short	0x0100
        /*0372*/ 	.byte	0x04
	.zero		1


	//   ....[33]....
        /*0374*/ 	.word	0x00000cc0
        /*0378*/ 	.word	0x000000ff
        /*037c*/ 	.word	0x00000118
        /*0380*/ 	.short	0x0100
        /*0382*/ 	.byte	0x04
	.zero		1


	//   ....[34]....
        /*0384*/ 	.word	0x00000cd0
        /*0388*/ 	.word	0x000000ff
        /*038c*/ 	.word	0x00000100
        /*0390*/ 	.short	0x0100
        /*0392*/ 	.byte	0x04
	.zero		1


	//   ....[35]....
        /*0394*/ 	.word	0x00000ce0
        /*0398*/ 	.word	0x000000ff
        /*039c*/ 	.word	0x00000120
        /*03a0*/ 	.short	0x0100
        /*03a2*/ 	.byte	0x04
	.zero		1


	//   ....[36]....
        /*03a4*/ 	.word	0x00000cf0
        /*03a8*/ 	.word	0x000000ff
        /*03ac*/ 	.word	0x00000108
        /*03b0*/ 	.short	0x0100
        /*03b2*/ 	.byte	0x04
	.zero		1


	//   ....[37]....
        /*03b4*/ 	.word	0x00000d00
        /*03b8*/ 	.word	0x000000ff
        /*03bc*/ 	.word	0x00000128
        /*03c0*/ 	.short	0x0100
        /*03c2*/ 	.byte	0x04
	.zero		1


	//   ....[38]....
        /*03c4*/ 	.word	0x00000e00
        /*03c8*/ 	.word	0x000000ff
        /*03cc*/ 	.word	0x00000130
        /*03d0*/ 	.short	0x0100
        /*03d2*/ 	.byte	0x04
	.zero		1


	//   ....[39]....
        /*03d4*/ 	.word	0x00000e10
        /*03d8*/ 	.word	0x000000ff
        /*03dc*/ 	.word	0x00000140
        /*03e0*/ 	.short	0x0100
        /*03e2*/ 	.byte	0x04
	.zero		1


	//   ....[40]....
        /*03e4*/ 	.word	0x00000e20
        /*03e8*/ 	.word	0x000000ff
        /*03ec*/ 	.word	0x00000138
        /*03f0*/ 	.short	0x0100
        /*03f2*/ 	.byte	0x04
	.zero		1


	//   ....[41]....
        /*03f4*/ 	.word	0x00000e30
        /*03f8*/ 	.word	0x000000ff
        /*03fc*/ 	.word	0x00000148
        /*0400*/ 	.short	0x0100
        /*0402*/ 	.byte	0x04
	.zero		1


	//   ....[42]....
        /*0404*/ 	.word	0x00000f30
        /*0408*/ 	.word	0x000000ff
        /*040c*/ 	.word	0x00000150
        /*0410*/ 	.short	0x0100
        /*0412*/ 	.byte	0x06
	.zero		1


	//   ....[43]....
        /*0414*/ 	.word	0x00001b60
        /*0418*/ 	.word	0x00000000
        /*041c*/ 	.word	0x00000140
        /*0420*/ 	.short	0x010a
        /*0422*/ 	.byte	0xff
	.zero		1


	//   ....[44]....
        /*0424*/ 	.word	0x00001b90
        /*0428*/ 	.word	0x00000000
        /*042c*/ 	.word	0x00000130
        /*0430*/ 	.short	0x0101
        /*0432*/ 	.byte	0xff
	.zero		1


	//   ....[45]....
        /*0434*/ 	.word	0x00001c30
        /*0438*/ 	.word	0x000000ff
        /*043c*/ 	.word	0x00000040
        /*0440*/ 	.short	0x010a
        /*0442*/ 	.byte	0x04
	.zero		1


	//   ....[46]....
        /*0444*/ 	.word	0x00001d00
        /*0448*/ 	.word	0x000000ff
        /*044c*/ 	.word	0x00000040
        /*0450*/ 	.short	0x010a
        /*0452*/ 	.byte	0x21
	.zero		1


	//   ....[47]....
        /*0454*/ 	.word	0x00001eb0
        /*0458*/ 	.word	0x000000ff
        /*045c*/ 	.word	0x00000040
        /*0460*/ 	.short	0x010a
        /*0462*/ 	.byte	0x05
	.zero		1


	//   ....[48]....
        /*0464*/ 	.word	0x00001fd0
        /*0468*/ 	.word	0x000000ff
        /*046c*/ 	.word	0x000000c8
        /*0470*/ 	.short	0x0101
        /*0472*/ 	.byte	0x0d
	.zero		1


	//   ....[49]....
        /*0474*/ 	.word	0x00001ff0
        /*0478*/ 	.word	0x000000ff
        /*047c*/ 	.word	0x00000040
        /*0480*/ 	.short	0x010a
        /*0482*/ 	.byte	0x04
	.zero		1


	//   ....[50]....
        /*0484*/ 	.word	0x00002070
        /*0488*/ 	.word	0x000000ff
        /*048c*/ 	.word	0x00000040
        /*0490*/ 	.short	0x010a
        /*0492*/ 	.byte	0x11
	.zero		1


	//   ....[51]....
        /*0494*/ 	.word	0x00002210
        /*0498*/ 	.word	0x000000ff
        /*049c*/ 	.word	0x00000040
        /*04a0*/ 	.short	0x010a
        /*04a2*/ 	.byte	0x05
	.zero		1


	//   ....[52]....
        /*04a4*/ 	.word	0x00002350
        /*04a8*/ 	.word	0x00000003
        /*04ac*/ 	.word	0x000000d0
        /*04b0*/ 	.short	0x010a
        /*04b2*/ 	.byte	0xff
	.zero		1


	//   ....[53]....
        /*04b4*/ 	.word	0x000024a0
        /*04b8*/ 	.word	0x00000000
        /*04bc*/ 	.word	0x00000000
        /*04c0*/ 	.short	0x0101
        /*04c2*/ 	.byte	0xff
	.zero		1


	//   ....[54]....
        /*04c4*/ 	.word	0x00002a60
        /*04c8*/ 	.word	0x000000ff
        /*04cc*/ 	.word	0x00000000
        /*04d0*/ 	.short	0x010a
        /*04d2*/ 	.byte	0x04
	.zero		1


	//   ....[55]....
        /*04d4*/ 	.word	0x00002af0
        /*04d8*/ 	.word	0x000000ff
        /*04dc*/ 	.word	0x00000000
        /*04e0*/ 	.short	0x010a
        /*04e2*/ 	.byte	0x05
	.zero		1


	//   ....[56]....
        /*04e4*/ 	.word	0x00002b80
        /*04e8*/ 	.word	0x000000ff
        /*04ec*/ 	.word	0x00000000
        /*04f0*/ 	.short	0x010a
        /*04f2*/ 	.byte	0x05
	.zero		1


	//   ....[57]....
        /*04f4*/ 	.word	0x00002c10
        /*04f8*/ 	.word	0x000000ff
        /*04fc*/ 	.word	0x00000000
        /*0500*/ 	.short	0x010a
        /*0502*/ 	.byte	0x05
	.zero		1


	//   ....[58]....
        /*0504*/ 	.word	0x00002ca0
        /*0508*/ 	.word	0x000000ff
        /*050c*/ 	.word	0x00000000
        /*0510*/ 	.short	0x010a
        /*0512*/ 	.byte	0x05
	.zero		1


	//   ....[59]....
        /*0514*/ 	.word	0x00002d30
        /*0518*/ 	.word	0x000000ff
        /*051c*/ 	.word	0x00000000
        /*0520*/ 	.short	0x010a
        /*0522*/ 	.byte	0x05
	.zero		1


	//   ....[60]....
        /*0524*/ 	.word	0x00002dc0
        /*0528*/ 	.word	0x000000ff
        /*052c*/ 	.word	0x00000000
        /*0530*/ 	.short	0x010a
        /*0532*/ 	.byte	0x05
	.zero		1


	//   ....[61]....
        /*0534*/ 	.word	0x00002e60
        /*0538*/ 	.word	0x00000000
        /*053c*/ 	.word	0x00000000
        /*0540*/ 	.short	0x010a
        /*0542*/ 	.byte	0xff
	.zero		1


	//   ....[62]....
        /*0544*/ 	.word	0x00002fa0
        /*0548*/ 	.word	0x00000000
        /*054c*/ 	.word	0x00000130
        /*0550*/ 	.short	0x010a
        /*0552*/ 	.byte	0xff
	.zero		1


	//   ....[63]....
        /*0554*/ 	.word	0x00003010
        /*0558*/ 	.word	0x00000000
        /*055c*/ 	.word	0x00000000
        /*0560*/ 	.short	0x0101
        /*0562*/ 	.byte	0xff
	.zero		1


	//   ....[64]....
        /*0564*/ 	.word	0x00003030
        /*0568*/ 	.word	0x000000ff
        /*056c*/ 	.word	0x000000e0
        /*0570*/ 	.short	0x010a
        /*0572*/ 	.byte	0x04
	.zero		1


	//   ....[65]....
        /*0574*/ 	.word	0x00003150
        /*0578*/ 	.word	0x00000000
        /*057c*/ 	.word	0x000000d0
        /*0580*/ 	.short	0x010a
        /*0582*/ 	.byte	0xff
	.zero		1


	//   ....[66]....
        /*0584*/ 	.word	0x00003250
        /*0588*/ 	.word	0x00000000
        /*058c*/ 	.word	0x00000000
        /*0590*/ 	.short	0x0101
        /*0592*/ 	.byte	0xff
	.zero		1


	//   ....[67]....
        /*0594*/ 	.word	0x000032e0
        /*0598*/ 	.word	0x000000ff
        /*059c*/ 	.word	0x000000e0
        /*05a0*/ 	.short	0x0106
        /*05a2*/ 	.byte	0x04
	.zero		1


	//   ....[68]....
        /*05a4*/ 	.word	0x00003300
        /*05a8*/ 	.word	0x000000ff
        /*05ac*/ 	.word	0x000000e0
        /*05b0*/ 	.short	0x010a
        /*05b2*/ 	.byte	0x04
	.zero		1


	//   ....[69]....
        /*05b4*/ 	.word	0x00003390
        /*05b8*/ 	.word	0x000000ff
        /*05bc*/ 	.word	0x000000e0
        /*05c0*/ 	.short	0x0106
        /*05c2*/ 	.byte	0x07
	.zero		1


	//   ....[70]....
        /*05c4*/ 	.word	0x000033d0
        /*05c8*/ 	.word	0x00000000
        /*05cc*/ 	.word	0x000000e0
        /*05d0*/ 	.short	0x010a
        /*05d2*/ 	.byte	0xff
	.zero		1


	//   ....[71]....
        /*05d4*/ 	.word	0x00003620
        /*05d8*/ 	.word	0x000000ff
        /*05dc*/ 	.word	0x00000008
        /*05e0*/ 	.short	0x010a
        /*05e2*/ 	.byte	0x05
	.zero		1


	//   ....[72]....
        /*05e4*/ 	.word	0x00003640
        /*05e8*/ 	.word	0x000000ff
        /*05ec*/ 	.word	0x00000008
        /*05f0*/ 	.short	0x010a
        /*05f2*/ 	.byte	0x05
	.zero		1


	//   ....[73]....
        /*05f4*/ 	.word	0x000037d0
        /*05f8*/ 	.word	0x000000ff
        /*05fc*/ 	.word	0x00000008
        /*0600*/ 	.short	0x010a
        /*0602*/ 	.byte	0x05
	.zero		1


	//   ....[74]....
        /*0604*/ 	.word	0x000037f0
        /*0608*/ 	.word	0x000000ff
        /*060c*/ 	.word	0x00000008
        /*0610*/ 	.short	0x010a
        /*0612*/ 	.byte	0x05
	.zero		1


	//   ....[75]....
        /*0614*/ 	.word	0x000038b0
        /*0618*/ 	.word	0x000000ff
        /*061c*/ 	.word	0x00000000
        /*0620*/ 	.short	0x0101
        /*0622*/ 	.byte	0x04
	.zero		1


	//   ....[76]....
        /*0624*/ 	.word	0x00003bf0
        /*0628*/ 	.word	0x00000000
        /*062c*/ 	.word	0x000000d0
        /*0630*/ 	.short	0x010a
        /*0632*/ 	.byte	0xff
	.zero		1


	//   ....[77]....
        /*0634*/ 	.word	0x00003cb0
        /*0638*/ 	.word	0x00000000
        /*063c*/ 	.word	0x00000000
        /*0640*/ 	.short	0x0101
        /*0642*/ 	.byte	0xff
	.zero		1


	//   ....[78]....
        /*0644*/ 	.word	0x00003d70
        /*0648*/ 	.word	0x000000ff
        /*064c*/ 	.word	0x00000000
        /*0650*/ 	.short	0x010a
        /*0652*/ 	.byte	0x04
	.zero		1


	//   ....[79]....
        /*0654*/ 	.word	0x00003d80
        /*0658*/ 	.word	0x000000ff
        /*065c*/ 	.word	0x00000110
        /*0660*/ 	.short	0x010a
        /*0662*/ 	.byte	0x1f
	.zero		1


	//   ....[80]....
        /*0664*/ 	.word	0x00003e30
        /*0668*/ 	.word	0x000000ff
        /*066c*/ 	.word	0x00000000
        /*0670*/ 	.short	0x010a
        /*0672*/ 	.byte	0x05
	.zero		1


	//   ....[81]....
        /*0674*/ 	.word	0x00003f60
        /*0678*/ 	.word	0x000000ff
        /*067c*/ 	.word	0x00000000
        /*0680*/ 	.short	0x010a
        /*0682*/ 	.byte	0x04
	.zero		1


	//   ....[82]....
        /*0684*/ 	.word	0x00004260
        /*0688*/ 	.word	0x000000ff
        /*068c*/ 	.word	0x00000000
        /*0690*/ 	.short	0x010a
        /*0692*/ 	.byte	0x04
	.zero		1


	//   ....[83]....
        /*0694*/ 	.word	0x000042f0
        /*0698*/ 	.word	0x000000ff
        /*069c*/ 	.word	0x00000000
        /*06a0*/ 	.short	0x010a
        /*06a2*/ 	.byte	0x05
	.zero		1


	//   ....[84]....
        /*06a4*/ 	.word	0x00004380
        /*06a8*/ 	.word	0x000000ff
        /*06ac*/ 	.word	0x00000000
        /*06b0*/ 	.short	0x010a
        /*06b2*/ 	.byte	0x05
	.zero		1


	//   ....[85]....
        /*06b4*/ 	.word	0x00004420
        /*06b8*/ 	.word	0x00000000
        /*06bc*/ 	.word	0x00000000
        /*06c0*/ 	.short	0x010a
        /*06c2*/ 	.byte	0xff
	.zero		1


	//   ....[86]....
        /*06c4*/ 	.word	0x00004460
        /*06c8*/ 	.word	0x00000000
        /*06cc*/ 	.word	0x00000000
        /*06d0*/ 	.short	0x010a
        /*06d2*/ 	.byte	0xff
	.zero		1


	//   ....[87]....
        /*06d4*/ 	.word	0x000044d0
        /*06d8*/ 	.word	0x000000ff
        /*06dc*/ 	.word	0x00000000
        /*06e0*/ 	.short	0x0101
        /*06e2*/ 	.byte	0x04
	.zero		1


	//   ....[88]....
        /*06e4*/ 	.word	0x00004510
        /*06e8*/ 	.word	0x000000ff
        /*06ec*/ 	.word	0x00000150
        /*06f0*/ 	.short	0x010a
        /*06f2*/ 	.byte	0x1a
	.zero		1


	//   ....[89]....
        /*06f4*/ 	.word	0x00004560
        /*06f8*/ 	.word	0x000000ff
        /*06fc*/ 	.word	0x00000000
        /*0700*/ 	.short	0x0101
        /*0702*/ 	.byte	0x04
	.zero		1


	//   ....[90]....
        /*0704*/ 	.word	0x00004a30
        /*0708*/ 	.word	0x0000000c
        /*070c*/ 	.word	0x000000d0
        /*0710*/ 	.short	0x010a
        /*0712*/ 	.byte	0xff
	.zero		1


	//   ....[91]....
        /*0714*/ 	.word	0x00004ba0
        /*0718*/ 	.word	0x00000000
        /*071c*/ 	.word	0x00000000
        /*0720*/ 	.short	0x0101
        /*0722*/ 	.byte	0xff
	.zero		1


	//   ....[92]....
        /*0724*/ 	.word	0x00005040
        /*0728*/ 	.word	0x000000ff
        /*072c*/ 	.word	0x000000c8
        /*0730*/ 	.short	0x010a
        /*0732*/ 	.byte	0x15
	.zero		1


	//   ....[93]....
        /*0734*/ 	.word	0x000051c0
        /*0738*/ 	.word	0x000000ff
        /*073c*/ 	.word	0x000000a0
        /*0740*/ 	.short	0x010a
        /*0742*/ 	.byte	0x15
	.zero		1


	//   ....[94]....
        /*0744*/ 	.word	0x000053a0
        /*0748*/ 	.word	0x000000ff
        /*074c*/ 	.word	0x00000080
        /*0750*/ 	.short	0x010b
        /*0752*/ 	.byte	0x15
	.zero		1


	//   ....[95]....
        /*0754*/ 	.word	0x000053b0
        /*0758*/ 	.word	0x000000ff
        /*075c*/ 	.word	0x00000000
        /*0760*/ 	.short	0x0101
        /*0762*/ 	.byte	0x25
	.zero		1


	//   ....[96]....
        /*0764*/ 	.word	0x000053c0
        /*0768*/ 	.word	0x000000ff
        /*076c*/ 	.word	0x000000a8
        /*0770*/ 	.short	0x010a
        /*0772*/ 	.byte	0x15
	.zero		1


	//   ....[97]....
        /*0774*/ 	.word	0x00005570
        /*0778*/ 	.word	0x000000ff
        /*077c*/ 	.word	0x00000088
        /*0780*/ 	.short	0x010b
        /*0782*/ 	.byte	0x15
	.zero		1


	//   ....[98]....
        /*0784*/ 	.word	0x00005580
        /*0788*/ 	.word	0x000000ff
        /*078c*/ 	.word	0x00000000
        /*0790*/ 	.short	0x0101
        /*0792*/ 	.byte	0x1f
	.zero		1


	//   ....[99]....
        /*0794*/ 	.word	0x00005590
        /*0798*/ 	.word	0x000000ff
        /*079c*/ 	.word	0x000000b0
        /*07a0*/ 	.short	0x010a
        /*07a2*/ 	.byte	0x15
	.zero		1


	//   ....[100]....
        /*07a4*/ 	.word	0x00005730
        /*07a8*/ 	.word	0x000000ff
        /*07ac*/ 	.word	0x00000090
        /*07b0*/ 	.short	0x010b
        /*07b2*/ 	.byte	0x15
	.zero		1


	//   ....[101]....
        /*07b4*/ 	.word	0x00005740
        /*07b8*/ 	.word	0x000000ff
        /*07bc*/ 	.word	0x00000000
        /*07c0*/ 	.short	0x0101
        /*07c2*/ 	.byte	0x1e
	.zero		1


	//   ....[102]....
        /*07c4*/ 	.word	0x00005750
        /*07c8*/ 	.word	0x000000ff
        /*07cc*/ 	.word	0x000000b8
        /*07d0*/ 	.short	0x010a
        /*07d2*/ 	.byte	0x15
	.zero		1


	//   ....[103]....
        /*07d4*/ 	.word	0x00005910
        /*07d8*/ 	.word	0x000000ff
        /*07dc*/ 	.word	0x00000098
        /*07e0*/ 	.short	0x010b
        /*07e2*/ 	.byte	0x15
	.zero		1


	//   ....[104]....
        /*07e4*/ 	.word	0x00005920
        /*07e8*/ 	.word	0x000000ff
        /*07ec*/ 	.word	0x00000000
        /*07f0*/ 	.short	0x0101
        /*07f2*/ 	.byte	0x1d
	.zero		1


	//   ....[105]....
        /*07f4*/ 	.word	0x00005930
        /*07f8*/ 	.word	0x000000ff
        /*07fc*/ 	.word	0x000000a0
        /*0800*/ 	.short	0x010a
        /*0802*/ 	.byte	0x15
	.zero		1


	//   ....[106]....
        /*0804*/ 	.word	0x00005af0
        /*0808*/ 	.word	0x000000ff
        /*080c*/ 	.word	0x00000080
        /*0810*/ 	.short	0x010b
        /*0812*/ 	.byte	0x15
	.zero		1


	//   ....[107]....
        /*0814*/ 	.word	0x00005b00
        /*0818*/ 	.word	0x000000ff
        /*081c*/ 	.word	0x00000000
        /*0820*/ 	.short	0x0101
        /*0822*/ 	.byte	0x25
	.zero		1


	//   ....[108]....
        /*0824*/ 	.word	0x00005b10
        /*0828*/ 	.word	0x000000ff
        /*082c*/ 	.word	0x000000a8
        /*0830*/ 	.short	0x010a
        /*0832*/ 	.byte	0x15
	.zero		1


	//   ....[109]....
        /*0834*/ 	.word	0x00005cd0
        /*0838*/ 	.word	0x000000ff
        /*083c*/ 	.word	0x00000088
        /*0840*/ 	.short	0x010b
        /*0842*/ 	.byte	0x15
	.zero		1


	//   ....[110]....
        /*0844*/ 	.word	0x00005ce0
        /*0848*/ 	.word	0x000000ff
        /*084c*/ 	.word	0x00000000
        /*0850*/ 	.short	0x0101
        /*0852*/ 	.byte	0x1f
	.zero		1


	//   ....[111]....
        /*0854*/ 	.word	0x00005cf0
        /*0858*/ 	.word	0x000000ff
        /*085c*/ 	.word	0x000000b0
        /*0860*/ 	.short	0x010a
        /*0862*/ 	.byte	0x15
	.zero		1


	//   ....[112]....
        /*0864*/ 	.word	0x00005ea0
        /*0868*/ 	.word	0x000000ff
        /*086c*/ 	.word	0x00000090
        /*0870*/ 	.short	0x010b
        /*0872*/ 	.byte	0x15
	.zero		1


	//   ....[113]....
        /*0874*/ 	.word	0x00005eb0
        /*0878*/ 	.word	0x000000ff
        /*087c*/ 	.word	0x00000000
        /*0880*/ 	.short	0x0101
        /*0882*/ 	.byte	0x1e
	.zero		1


	//   ....[114]....
        /*0884*/ 	.word	0x00005ec0
        /*0888*/ 	.word	0x000000ff
        /*088c*/ 	.word	0x000000b8
        /*0890*/ 	.short	0x010a
        /*0892*/ 	.byte	0x15
	.zero		1


	//   ....[115]....
        /*0894*/ 	.word	0x00006100
        /*0898*/ 	.word	0x000000ff
        /*089c*/ 	.word	0x00000098
        /*08a0*/ 	.short	0x010b
        /*08a2*/ 	.byte	0x15
	.zero		1


	//   ....[116]....
        /*08a4*/ 	.word	0x00006110
        /*08a8*/ 	.word	0x000000ff
        /*08ac*/ 	.word	0x00000000
        /*08b0*/ 	.short	0x0101
        /*08b2*/ 	.byte	0x1d
	.zero		1


	//   ....[117]....
        /*08b4*/ 	.word	0x00006140
        /*08b8*/ 	.word	0x000000ff
        /*08bc*/ 	.word	0x000000a0
        /*08c0*/ 	.short	0x010a
        /*08c2*/ 	.byte	0x15
	.zero		1


	//   ....[118]....
        /*08c4*/ 	.word	0x00006160
        /*08c8*/ 	.word	0x000000ff
        /*08cc*/ 	.word	0x000000a8
        /*08d0*/ 	.short	0x010a
        /*08d2*/ 	.byte	0x15
	.zero		1


	//   ....[119]....
        /*08d4*/ 	.word	0x00006180
        /*08d8*/ 	.word	0x000000ff
        /*08dc*/ 	.word	0x000000b0
        /*08e0*/ 	.short	0x010a
        /*08e2*/ 	.byte	0x15
	.zero		1


	//   ....[120]....
        /*08e4*/ 	.word	0x000061d0
        /*08e8*/ 	.word	0x00000002
        /*08ec*/ 	.word	0x000000b8
        /*08f0*/ 	.short	0x010a
        /*08f2*/ 	.byte	0xff
	.zero		1


	//   ....[121]....
        /*08f4*/ 	.word	0x00006540
        /*08f8*/ 	.word	0x00000003
        /*08fc*/ 	.word	0x000000d0
        /*0900*/ 	.short	0x010a
        /*0902*/ 	.byte	0xff
	.zero		1


	//   ....[122]....
        /*0904*/ 	.word	0x000066c0
        /*0908*/ 	.word	0x00000000
        /*090c*/ 	.word	0x00000000
        /*0910*/ 	.short	0x0101
        /*0912*/ 	.byte	0xff
	.zero		1


	//   ....[123]....
        /*0914*/ 	.word	0x00007230
        /*0918*/ 	.word	0x000000ff
        /*091c*/ 	.word	0x00000080
        /*0920*/ 	.short	0x010a
        /*0922*/ 	.byte	0x2b
	.zero		1


	//   ....[124]....
        /*0924*/ 	.word	0x00007260
        /*0928*/ 	.word	0x00000047
        /*092c*/ 	.word	0x000000f0
        /*0930*/ 	.short	0x010a
        /*0932*/ 	.byte	0xff
	.zero		1


	//   ....[125]....
        /*0934*/ 	.word	0x00007350
        /*0938*/ 	.word	0x000000ff
        /*093c*/ 	.word	0x00000080
        /*0940*/ 	.short	0x010a
        /*0942*/ 	.byte	0x2b
	.zero		1


	//   ....[126]....
        /*0944*/ 	.word	0x00007440
        /*0948*/ 	.word	0x00000047
        /*094c*/ 	.word	0x000000f0
        /*0950*/ 	.short	0x010a
        /*0952*/ 	.byte	0xff
	.zero		1


	//   ....[127]....
        /*0954*/ 	.word	0x00007a50
        /*0958*/ 	.word	0x00000000
        /*095c*/ 	.word	0x00000000
        /*0960*/ 	.short	0x0101
        /*0962*/ 	.byte	0xff
	.zero		1


	//   ....[128]....
        /*0964*/ 	.word	0x00007a60
        /*0968*/ 	.word	0x00000002
        /*096c*/ 	.word	0x00000080
        /*0970*/ 	.short	0x010a
        /*0972*/ 	.byte	0xff
	.zero		1


	//   ....[129]....
        /*0974*/ 	.word	0x00007b40
        /*0978*/ 	.word	0x00000002
        /*097c*/ 	.word	0x00000080
        /*0980*/ 	.short	0x010a
        /*0982*/ 	.byte	0xff
	.zero		1


	//   ....[130]....
        /*0984*/ 	.word	0x000081f0
        /*0988*/ 	.word	0x00000014
        /*098c*/ 	.word	0x00000000
        /*0990*/ 	.short	0x0101
        /*0992*/ 	.byte	0xff
	.zero		1


	//   ....[131]....
        /*0994*/ 	.word	0x00008210
        /*0998*/ 	.word	0x00000006
        /*099c*/ 	.word	0x00000080
        /*09a0*/ 	.short	0x010a
        /*09a2*/ 	.byte	0xff
	.zero		1


	//   ....[132]....
        /*09a4*/ 	.word	0x000082e0
        /*09a8*/ 	.word	0x00000006
        /*09ac*/ 	.word	0x00000080
        /*09b0*/ 	.short	0x010a
        /*09b2*/ 	.byte	0xff
	.zero		1


	//   ....[133]....
        /*09b4*/ 	.word	0x00008990
        /*09b8*/ 	.word	0x00000014
        /*09bc*/ 	.word	0x00000000
        /*09c0*/ 	.short	0x0101
        /*09c2*/ 	.byte	0xff
	.zero		1


	//   ....[134]....
        /*09c4*/ 	.word	0x000089b0
        /*09c8*/ 	.word	0x00000000
        /*09cc*/ 	.word	0x00000080
        /*09d0*/ 	.short	0x010a
        /*09d2*/ 	.byte	0xff
	.zero		1


	//   ....[135]....
        /*09d4*/ 	.word	0x00008a80
        /*09d8*/ 	.word	0x00000000
        /*09dc*/ 	.word	0x00000080
        /*09e0*/ 	.short	0x010a
        /*09e2*/ 	.byte	0xff
	.zero		1


	//   ....[136]....
        /*09e4*/ 	.word	0x00009160
        /*09e8*/ 	.word	0x00000014
        /*09ec*/ 	.word	0x00000000
        /*09f0*/ 	.short	0x0101
        /*09f2*/ 	.byte	0xff
	.zero		1


	//   ....[137]....
        /*09f4*/ 	.word	0x00009180
        /*09f8*/ 	.word	0x00000006
        /*09fc*/ 	.word	0x00000080
        /*0a00*/ 	.short	0x010a
        /*0a02*/ 	.byte	0xff
	.zero		1


	//   ....[138]....
        /*0a04*/ 	.word	0x00009250
        /*0a08*/ 	.word	0x00000006
        /*0a0c*/ 	.word	0x00000080
        /*0a10*/ 	.short	0x010a
        /*0a12*/ 	.byte	0xff
	.zero		1


	//   ....[139]....
        /*0a14*/ 	.word	0x00009960
        /*0a18*/ 	.word	0x00000014
        /*0a1c*/ 	.word	0x00000000
        /*0a20*/ 	.short	0x0101
        /*0a22*/ 	.byte	0xff
	.zero		1


	//   ....[140]....
        /*0a24*/ 	.word	0x00009980
        /*0a28*/ 	.word	0x00000006
        /*0a2c*/ 	.word	0x00000080
        /*0a30*/ 	.short	0x010a
        /*0a32*/ 	.byte	0xff
	.zero		1


	//   ....[141]....
        /*0a34*/ 	.word	0x00009a50
        /*0a38*/ 	.word	0x00000006
        /*0a3c*/ 	.word	0x00000080
        /*0a40*/ 	.short	0x010a
        /*0a42*/ 	.byte	0xff
	.zero		1


	//   ....[142]....
        /*0a44*/ 	.word	0x0000a140
        /*0a48*/ 	.word	0x00000014
        /*0a4c*/ 	.word	0x00000000
        /*0a50*/ 	.short	0x0101
        /*0a52*/ 	.byte	0xff
	.zero		1


	//   ....[143]....
        /*0a54*/ 	.word	0x0000a160
        /*0a58*/ 	.word	0x00000006
        /*0a5c*/ 	.word	0x00000080
        /*0a60*/ 	.short	0x010a
        /*0a62*/ 	.byte	0xff
	.zero		1


	//   ....[144]....
        /*0a64*/ 	.word	0x0000a230
        /*0a68*/ 	.word	0x00000006
        /*0a6c*/ 	.word	0x00000080
        /*0a70*/ 	.short	0x010a
        /*0a72*/ 	.byte	0xff
	.zero		1


	//   ....[145]....
        /*0a74*/ 	.word	0x0000a920
        /*0a78*/ 	.word	0x00000014
        /*0a7c*/ 	.word	0x00000000
        /*0a80*/ 	.short	0x0101
        /*0a82*/ 	.byte	0xff
	.zero		1


	//   ....[146]....
        /*0a84*/ 	.word	0x0000a940
        /*0a88*/ 	.word	0x00000000
        /*0a8c*/ 	.word	0x00000080
        /*0a90*/ 	.short	0x010a
        /*0a92*/ 	.byte	0xff
	.zero		1


	//   ....[147]....
        /*0a94*/ 	.word	0x0000aa10
        /*0a98*/ 	.word	0x00000000
        /*0a9c*/ 	.word	0x00000080
        /*0aa0*/ 	.short	0x010a
        /*0aa2*/ 	.byte	0xff
	.zero		1


	//   ....[148]....
        /*0aa4*/ 	.word	0x0000ac80
        /*0aa8*/ 	.word	0x00000047
        /*0aac*/ 	.word	0x00000000
        /*0ab0*/ 	.short	0x0101
        /*0ab2*/ 	.byte	0xff
	.zero		1


	//   ....[149]....
        /*0ab4*/ 	.word	0x0000b100
        /*0ab8*/ 	.word	0x00000000
        /*0abc*/ 	.word	0x00000000
        /*0ac0*/ 	.short	0x0101
        /*0ac2*/ 	.byte	0xff
	.zero		1


	//   ....[150]....
        /*0ac4*/ 	.word	0x0000b3c0
        /*0ac8*/ 	.word	0x000000ff
        /*0acc*/ 	.word	0x00000000
        /*0ad0*/ 	.short	0x0101
        /*0ad2*/ 	.byte	0x04
	.zero		1


	//   ....[151]....
        /*0ad4*/ 	.word	0x0000b3e0
        /*0ad8*/ 	.word	0x00000000
        /*0adc*/ 	.word	0x00000140
        /*0ae0*/ 	.short	0x010a
        /*0ae2*/ 	.byte	0xff
	.zero		1


	//   ....[152]....
        /*0ae4*/ 	.word	0x0000b440
        /*0ae8*/ 	.word	0x00000000
        /*0aec*/ 	.word	0x00000040
        /*0af0*/ 	.short	0x010a
        /*0af2*/ 	.byte	0xff
	.zero		1


	//   ....[153]....
        /*0af4*/ 	.word	0x0000b4a0
        /*0af8*/ 	.word	0x00000000
        /*0afc*/ 	.word	0x00000040
        /*0b00*/ 	.short	0x010a
        /*0b02*/ 	.byte	0xff
	.zero		1


	//   ....[154]....
        /*0b04*/ 	.word	0x0000b4f0
        /*0b08*/ 	.word	0x00000003
        /*0b0c*/ 	.word	0x000000d0
        /*0b10*/ 	.short	0x010a
        /*0b12*/ 	.byte	0xff
	.zero		1


	//   ....[155]....
        /*0b14*/ 	.word	0x0000b550
        /*0b18*/ 	.word	0x00000000
        /*0b1c*/ 	.word	0x00000000
        /*0b20*/ 	.short	0x010a
        /*0b22*/ 	.byte	0xff
	.zero		1


	//   ....[156]....
        /*0b24*/ 	.word	0x0000b5b0
        /*0b28*/ 	.word	0x00000000
        /*0b2c*/ 	.word	0x00000000
        /*0b30*/ 	.short	0x010a
        /*0b32*/ 	.byte	0xff
	.zero		1


	//   ....[157]....
        /*0b34*/ 	.word	0x0000b610
        /*0b38*/ 	.word	0x00000000
        /*0b3c*/ 	.word	0x00000000
        /*0b40*/ 	.short	0x010a
        /*0b42*/ 	.byte	0xff
	.zero		1


	//   ....[158]....
        /*0b44*/ 	.word	0x0000b670
        /*0b48*/ 	.word	0x00000000
        /*0b4c*/ 	.word	0x00000000
        /*0b50*/ 	.short	0x010a
        /*0b52*/ 	.byte	0xff
	.zero		1


	//   ....[159]....
        /*0b54*/ 	.word	0x0000b6d0
        /*0b58*/ 	.word	0x00000000
        /*0b5c*/ 	.word	0x00000000
        /*0b60*/ 	.short	0x010a
        /*0b62*/ 	.byte	0xff
	.zero		1


	//   ....[160]....
        /*0b64*/ 	.word	0x0000b730
        /*0b68*/ 	.word	0x00000000
        /*0b6c*/ 	.word	0x00000000
        /*0b70*/ 	.short	0x010a
        /*0b72*/ 	.byte	0xff
	.zero		1


	//   ....[161]....
        /*0b74*/ 	.word	0x0000b790
        /*0b78*/ 	.word	0x00000000
        /*0b7c*/ 	.word	0x00000000
        /*0b80*/ 	.short	0x010a
        /*0b82*/ 	.byte	0xff
	.zero		1


	//   ....[162]....
        /*0b84*/ 	.word	0x0000b7e0
        /*0b88*/ 	.word	0x00000000
        /*0b8c*/ 	.word	0x00000130
        /*0b90*/ 	.short	0x010a
        /*0b92*/ 	.byte	0xff
	.zero		1


	//   ....[163]....
        /*0b94*/ 	.word	0x0000b840
        /*0b98*/ 	.word	0x00000000
        /*0b9c*/ 	.word	0x000000e0
        /*0ba0*/ 	.short	0x010a
        /*0ba2*/ 	.byte	0xff
	.zero		1


	//   ....[164]....
        /*0ba4*/ 	.word	0x0000b890
        /*0ba8*/ 	.word	0x00000000
        /*0bac*/ 	.word	0x000000d0
        /*0bb0*/ 	.short	0x010a
        /*0bb2*/ 	.byte	0xff
	.zero		1


	//   ....[165]....
        /*0bb4*/ 	.word	0x0000b8f0
        /*0bb8*/ 	.word	0x00000000
        /*0bbc*/ 	.word	0x000000e0
        /*0bc0*/ 	.short	0x010a
        /*0bc2*/ 	.byte	0xff
	.zero		1


	//   ....[166]....
        /*0bc4*/ 	.word	0x0000b950
        /*0bc8*/ 	.word	0x00000005
        /*0bcc*/ 	.word	0x00000008
        /*0bd0*/ 	.short	0x010a
        /*0bd2*/ 	.byte	0xff
	.zero		1


	//   ....[167]....
        /*0bd4*/ 	.word	0x0000ba40
        /*0bd8*/ 	.word	0x00000003
        /*0bdc*/ 	.word	0x00000008
        /*0be0*/ 	.short	0x010a
        /*0be2*/ 	.byte	0xff
	.zero		1


	//   ....[168]....
        /*0be4*/ 	.word	0x0000ba90
        /*0be8*/ 	.word	0x00000000
        /*0bec*/ 	.word	0x000000d0
        /*0bf0*/ 	.short	0x010a
        /*0bf2*/ 	.byte	0xff
	.zero		1


	//   ....[169]....
        /*0bf4*/ 	.word	0x0000baf0
        /*0bf8*/ 	.word	0x00000000
        /*0bfc*/ 	.word	0x00000110
        /*0c00*/ 	.short	0x010a
        /*0c02*/ 	.byte	0xff
	.zero		1


	//   ....[170]....
        /*0c04*/ 	.word	0x0000bb50
        /*0c08*/ 	.word	0x00000000
        /*0c0c*/ 	.word	0x00000000
        /*0c10*/ 	.short	0x010a
        /*0c12*/ 	.byte	0xff
	.zero		1


	//   ....[171]....
        /*0c14*/ 	.word	0x0000bbb0
        /*0c18*/ 	.word	0x00000000
        /*0c1c*/ 	.word	0x00000000
        /*0c20*/ 	.short	0x010a
        /*0c22*/ 	.byte	0xff
	.zero		1


	//   ....[172]....
        /*0c24*/ 	.word	0x0000bc10
        /*0c28*/ 	.word	0x00000000
        /*0c2c*/ 	.word	0x00000000
        /*0c30*/ 	.short	0x010a
        /*0c32*/ 	.byte	0xff
	.zero		1


	//   ....[173]....
        /*0c34*/ 	.word	0x0000bc70
        /*0c38*/ 	.word	0x00000000
        /*0c3c*/ 	.word	0x00000000
        /*0c40*/ 	.short	0x010a
        /*0c42*/ 	.byte	0xff
	.zero		1


	//   ....[174]....
        /*0c44*/ 	.word	0x0000bcd0
        /*0c48*/ 	.word	0x00000000
        /*0c4c*/ 	.word	0x00000150
        /*0c50*/ 	.short	0x010a
        /*0c52*/ 	.byte	0xff
	.zero		1


	//   ....[175]....
        /*0c54*/ 	.word	0x0000bd20
        /*0c58*/ 	.word	0x0000000c
        /*0c5c*/ 	.word	0x000000d0
        /*0c60*/ 	.short	0x010a
        /*0c62*/ 	.byte	0xff
	.zero		1


	//   ....[176]....
        /*0c64*/ 	.word	0x0000bd80
        /*0c68*/ 	.word	0x00000000
        /*0c6c*/ 	.word	0x000000c8
        /*0c70*/ 	.short	0x010a
        /*0c72*/ 	.byte	0xff
	.zero		1


	//   ....[177]....
        /*0c74*/ 	.word	0x0000bde0
        /*0c78*/ 	.word	0x00000000
        /*0c7c*/ 	.word	0x000000a0
        /*0c80*/ 	.short	0x010a
        /*0c82*/ 	.byte	0xff
	.zero		1


	//   ....[178]....
        /*0c84*/ 	.word	0x0000be40
        /*0c88*/ 	.word	0x00000000
        /*0c8c*/ 	.word	0x000000a8
        /*0c90*/ 	.short	0x010a
        /*0c92*/ 	.byte	0xff
	.zero		1


	//   ....[179]....
        /*0c94*/ 	.word	0x0000bea0
        /*0c98*/ 	.word	0x00000000
        /*0c9c*/ 	.word	0x000000b0
        /*0ca0*/ 	.short	0x010a
        /*0ca2*/ 	.byte	0xff
	.zero		1


	//   ....[180]....
        /*0ca4*/ 	.word	0x0000bf00
        /*0ca8*/ 	.word	0x00000000
        /*0cac*/ 	.word	0x000000b8
        /*0cb0*/ 	.short	0x010a
        /*0cb2*/ 	.byte	0xff
	.zero		1


	//   ....[181]....
        /*0cb4*/ 	.word	0x0000bf60
        /*0cb8*/ 	.word	0x00000000
        /*0cbc*/ 	.word	0x000000a0
        /*0cc0*/ 	.short	0x010a
        /*0cc2*/ 	.byte	0xff
	.zero		1


	//   ....[182]....
        /*0cc4*/ 	.word	0x0000bfc0
        /*0cc8*/ 	.word	0x00000000
        /*0ccc*/ 	.word	0x000000a8
        /*0cd0*/ 	.short	0x010a
        /*0cd2*/ 	.byte	0xff
	.zero		1


	//   ....[183]....
        /*0cd4*/ 	.word	0x0000c020
        /*0cd8*/ 	.word	0x00000000
        /*0cdc*/ 	.word	0x000000b0
        /*0ce0*/ 	.short	0x010a
        /*0ce2*/ 	.byte	0xff
	.zero		1


	//   ....[184]....
        /*0ce4*/ 	.word	0x0000c080
        /*0ce8*/ 	.word	0x00000000
        /*0cec*/ 	.word	0x000000b8
        /*0cf0*/ 	.short	0x010a
        /*0cf2*/ 	.byte	0xff
	.zero		1


	//   ....[185]....
        /*0cf4*/ 	.word	0x0000c0e0
        /*0cf8*/ 	.word	0x00000000
        /*0cfc*/ 	.word	0x000000a0
        /*0d00*/ 	.short	0x010a
        /*0d02*/ 	.byte	0xff
	.zero		1


	//   ....[186]....
        /*0d04*/ 	.word	0x0000c140
        /*0d08*/ 	.word	0x00000000
        /*0d0c*/ 	.word	0x000000a8
        /*0d10*/ 	.short	0x010a
        /*0d12*/ 	.byte	0xff
	.zero		1


	//   ....[187]....
        /*0d14*/ 	.word	0x0000c1a0
        /*0d18*/ 	.word	0x00000002
        /*0d1c*/ 	.word	0x000000b0
        /*0d20*/ 	.short	0x010a
        /*0d22*/ 	.byte	0xff
	.zero		1


	//   ....[188]....
        /*0d24*/ 	.word	0x0000c1f0
        /*0d28*/ 	.word	0x00000003
        /*0d2c*/ 	.word	0x000000d0
        /*0d30*/ 	.short	0x010a
        /*0d32*/ 	.byte	0xff
	.zero		1


	//   ....[189]....
        /*0d34*/ 	.word	0x0000c250
        /*0d38*/ 	.word	0x00000002
        /*0d3c*/ 	.word	0x00000080
        /*0d40*/ 	.short	0x010a
        /*0d42*/ 	.byte	0xff
	.zero		1


	//   ....[190]....
        /*0d44*/ 	.word	0x0000c2a0
        /*0d48*/ 	.word	0x00000047
        /*0d4c*/ 	.word	0x000000f0
        /*0d50*/ 	.short	0x010a
        /*0d52*/ 	.byte	0xff
	.zero		1


	//   ....[191]....
        /*0d54*/ 	.word	0x0000c2f0
        /*0d58*/ 	.word	0x00000002
        /*0d5c*/ 	.word	0x00000080
        /*0d60*/ 	.short	0x010a
        /*0d62*/ 	.byte	0xff
	.zero		1


	//   ....[192]....
        /*0d64*/ 	.word	0x0000c340
        /*0d68*/ 	.word	0x00000006
        /*0d6c*/ 	.word	0x00000080
        /*0d70*/ 	.short	0x010a
        /*0d72*/ 	.byte	0xff
	.zero		1


	//   ....[193]....
        /*0d74*/ 	.word	0x0000c390
        /*0d78*/ 	.word	0x00000000
        /*0d7c*/ 	.word	0x00000080
        /*0d80*/ 	.short	0x010a
        /*0d82*/ 	.byte	0xff
	.zero		1


	//   ....[194]....
        /*0d84*/ 	.word	0x0000c3e0
        /*0d88*/ 	.word	0x00000006
        /*0d8c*/ 	.word	0x00000080
        /*0d90*/ 	.short	0x010a
        /*0d92*/ 	.byte	0xff
	.zero		1


	//   ....[195]....
        /*0d94*/ 	.word	0x0000c430
        /*0d98*/ 	.word	0x00000006
        /*0d9c*/ 	.word	0x00000080
        /*0da0*/ 	.short	0x010a
        /*0da2*/ 	.byte	0xff
	.zero		1


	//   ....[196]....
        /*0da4*/ 	.word	0x0000c480
        /*0da8*/ 	.word	0x00000006
        /*0dac*/ 	.word	0x00000080
        /*0db0*/ 	.short	0x010a
        /*0db2*/ 	.byte	0xff
	.zero		1


	//   ....[197]....
        /*0db4*/ 	.word	0x0000c4d0
        /*0db8*/ 	.word	0x00000000
        /*0dbc*/ 	.word	0x00000080
        /*0dc0*/ 	.short	0x010a
        /*0dc2*/ 	.byte	0xff
	.zero		1


	//----- nvinfo : EIATTR_NUM_MBARRIERS
	.align		4
.L_47:
        /*0dc4*/ 	.byte	0x03, 0x38
        /*0dc6*/ 	.short	0x002b


	//----- nvinfo : EIATTR_EXIT_INSTR_OFFSETS
	.align		4
        /*0dc8*/ 	.byte	0x04, 0x1c
        /*0dca*/ 	.short	(.L_49 - .L_48)


	//   ....[0]....
.L_48:
        /*0dcc*/ 	.word	0x00002e90


	//   ....[1]....
        /*0dd0*/ 	.word	0x000033a0


	//   ....[2]....
        /*0dd4*/ 	.word	0x00003400


	//   ....[3]....
        /*0dd8*/ 	.word	0x00004790


	//   ....[4]....
        /*0ddc*/ 	.word	0x00006200


	//   ....[5]....
        /*0de0*/ 	.word	0x00006240


	//   ....[6]....
        /*0de4*/ 	.word	0x0000b2a0


	//   ....[7]....
        /*0de8*/ 	.word	0x0000b320


	//   ....[8]....
        /*0dec*/ 	.word	0x0000b350


	//   ....[9]....
        /*0df0*/ 	.word	0x0000b3d0


	//----- nvinfo : EIATTR_MAX_THREADS
	.align		4
.L_49:
        /*0df4*/ 	.byte	0x04, 0x05
        /*0df6*/ 	.short	(.L_51 - .L_50)
.L_50:
        /*0df8*/ 	.word	0x00000100
        /*0dfc*/ 	.word	0x00000001
        /*0e00*/ 	.word	0x00000001


	//----- nvinfo : EIATTR_CRS_STACK_SIZE
	.align		4
.L_51:
        /*0e04*/ 	.byte	0x04, 0x1e
        /*0e06*/ 	.short	(.L_53 - .L_52)
.L_52:
        /*0e08*/ 	.word	0x00000000


	//----- nvinfo : EIATTR_CBANK_PARAM_SIZE
	.align		4
.L_53:
        /*0e0c*/ 	.byte	0x03, 0x19
        /*0e0e*/ 	.short	0x0800


	//----- nvinfo : EIATTR_PARAM_CBANK
	.align		4
        /*0e10*/ 	.byte	0x04, 0x0a
        /*0e12*/ 	.short	(.L_55 - .L_54)
	.align		4
.L_54:
        /*0e14*/ 	.word	index@(.nv.constant0._ZN7cutlass13device_kernelINS_4gemm6kernel13GemmUniversalIN4cute5tupleIJiiiiEEENS1_10collective13CollectiveMmaINS1_35MainloopSm100TmaUmmaWarpSpecializedILi8ELi2ELi4ENS5_IJNS4_1CILi2EEESB_NSA_ILi1EEEEEEEENS5_IJNSA_ILi128EEENSA_ILi256EEENSA_ILi32EEEEEEfNS5_IJlSC_lEEEfSJ_NS4_8TiledMMAINS4_8MMA_AtomIJNS4_23SM100_MMA_TF32_2x1SM_SSINS_10tfloat32_tESN_fLi128ELi256ELNS4_4UMMA5MajorE0ELSP_0ELNSO_7ScaleInE0ELSQ_0EEEEEENS4_6LayoutINS5_IJSC_SC_SC_EEENS5_IJNSA_ILi0EEESV_SV_EEEEENS5_IJNS4_10UnderscoreESY_SY_EEEEENS4_28SM100_TMA_2SM_LOAD_MULTICASTENS4_14ComposedLayoutINS4_7SwizzleILi3ELi4ELi3EEENS4_18smem_ptr_flag_bitsILi32EEENST_INS5_IJNSA_ILi8EEESH_EEENS5_IJSH_SC_EEEEEEEvNS4_8identityENS4_18SM100_TMA_2SM_LOADES1B_vS1C_EENS_8epilogue10collective18CollectiveEpilogueINS1F_23Sm100TmaWarpSpecializedILi4ELi2ELi16ELb1ELb0EEEJNS5_IJNSA_ILi64EEESG_SH_EEENS5_IJNST_IS1K_SC_EENST_INS5_IJNSA_ILi16EEESB_EEENS5_IJSC_SF_EEEEEEEEfSJ_fSJ_NS1F_6fusion15FusionCallbacksIS1J_NS1S_17LinearCombinationIffffLNS_15FloatRoundStyleE2EEES1L_S1R_JEEENS4_5SM1004TMEM4LOAD26SM100_TMEM_LOAD_32dp32b16xENS4_13SM90_TMA_LOADENS12_INS13_ILi2ELi4ELi3EEES16_NST_INS5_IJS17_S1N_EEENS5_IJS1N_SC_EEEEEEENS4_39AutoVectorizingCopyWithAssumedAlignmentILi128EEENS4_14SM90_TMA_STOREES27_S29_S29_EEEvvEEEEvNT_6ParamsE)
        /*0e18*/ 	.short	0x0380
        /*0e1a*/ 	.short	0x0800


	//----- nvinfo : EIATTR_SW_WAR
	.align		4
.L_55:
        /*0e1c*/ 	.byte	0x04, 0x36
        /*0e1e*/ 	.short	(.L_57 - .L_56)
.L_56:
        /*0e20*/ 	.word	0x00000008
.L_57:


//--------------------- .nv.callgraph             --------------------------
	.section	.nv.callgraph,"",@"SHT_CUDA_CALLGRAPH"
	.align	4
	.sectionentsize	8
	.align		4
        /*0000*/ 	.word	0x00000000
	.align		4
        /*0004*/ 	.word	0xffffffff
	.align		4
        /*0008*/ 	.word	index@(_ZN7cutlass13device_kernelINS_4gemm6kernel13GemmUniversalIN4cute5tupleIJiiiiEEENS1_10collective13CollectiveMmaINS1_35MainloopSm100TmaUmmaWarpSpecializedILi8ELi2ELi4ENS5_IJNS4_1CILi2EEESB_NSA_ILi1EEEEEEEENS5_IJNSA_ILi128EEENSA_ILi256EEENSA_ILi32EEEEEEfNS5_IJlSC_lEEEfSJ_NS4_8TiledMMAINS4_8MMA_AtomIJNS4_23SM100_MMA_TF32_2x1SM_SSINS_10tfloat32_tESN_fLi128ELi256ELNS4_4UMMA5MajorE0ELSP_0ELNSO_7ScaleInE0ELSQ_0EEEEEENS4_6LayoutINS5_IJSC_SC_SC_EEENS5_IJNSA_ILi0EEESV_SV_EEEEENS5_IJNS4_10UnderscoreESY_SY_EEEEENS4_28SM100_TMA_2SM_LOAD_MULTICASTENS4_14ComposedLayoutINS4_7SwizzleILi3ELi4ELi3EEENS4_18smem_ptr_flag_bitsILi32EEENST_INS5_IJNSA_ILi8EEESH_EEENS5_IJSH_SC_EEEEEEEvNS4_8identityENS4_18SM100_TMA_2SM_LOADES1B_vS1C_EENS_8epilogue10collective18CollectiveEpilogueINS1F_23Sm100TmaWarpSpecializedILi4ELi2ELi16ELb1ELb0EEEJNS5_IJNSA_ILi64EEESG_SH_EEENS5_IJNST_IS1K_SC_EENST_INS5_IJNSA_ILi16EEESB_EEENS5_IJSC_SF_EEEEEEEEfSJ_fSJ_NS1F_6fusion15FusionCallbacksIS1J_NS1S_17LinearCombinationIffffLNS_15FloatRoundStyleE2EEES1L_S1R_JEEENS4_5SM1004TMEM4LOAD26SM100_TMEM_LOAD_32dp32b16xENS4_13SM90_TMA_LOADENS12_INS13_ILi2ELi4ELi3EEES16_NST_INS5_IJS17_S1N_EEENS5_IJS1N_SC_EEEEEEENS4_39AutoVectorizingCopyWithAssumedAlignmentILi128EEENS4_14SM90_TMA_STOREES27_S29_S29_EEEvvEEEEvNT_6ParamsE)
	.align		4
        /*000c*/ 	.word	index@(__assertfail)
	.align		4
        /*0010*/ 	.word	0x00000000
	.align		4
        /*0014*/ 	.word	0xfffffffe
	.align		4
        /*0018*/ 	.word	0x00000000
	.align		4
        /*001c*/ 	.word	0xfffffffd
	.align		4
        /*0020*/ 	.word	0x00000000
	.align		4
        /*0024*/ 	.word	0xfffffffc


//--------------------- .nv.constant4             --------------------------
	.section	.nv.constant4,"a",@progbits
	.align	8
	.align		8
.nv.constant4:
        /*0000*/ 	.dword	__assertfail
	.align		8
        /*0008*/ 	.dword	__unnamed_1
	.align		8
        /*0010*/ 	.dword	__unnamed_2
	.align		8
        /*0018*/ 	.dword	_ZN40_INTERNAL_1ea5147c_4_k_cu_79a8e36c_341174cuda3std3__45__cpo5beginE
	.align		8
        /*0020*/ 	.dword	_ZN40_INTERNAL_1ea5147c_4_k_cu_79a8e36c_341174cuda3std3__45__cpo3endE
	.align		8
        /*0028*/ 	.dword	_ZN40_INTERNAL_1ea5147c_4_k_cu_79a8e36c_341174cuda3std3__45__cpo6cbeginE
	.align		8
        /*0030*/ 	.dword	_ZN40_INTERNAL_1ea5147c_4_k_cu_79a8e36c_341174cuda3std3__45__cpo4cendE
	.align		8
        /*0038*/ 	.dword	_ZN40_INTERNAL_1ea5147c_4_k_cu_79a8e36c_341174cuda3std3__442_GLOBAL__N__1ea5147c_4_k_cu_79a8e36c_341176ignoreE
	.align		8
        /*0040*/ 	.dword	_ZN40_INTERNAL_1ea5147c_4_k_cu_79a8e36c_341174cuda3std3__419piecewise_constructE
	.align		8
        /*0048*/ 	.dword	_ZN40_INTERNAL_1ea5147c_4_k_cu_79a8e36c_341174cuda3std3__48in_placeE
	.align		8
        /*0050*/ 	.dword	_ZN40_INTERNAL_1ea5147c_4_k_cu_79a8e36c_341174cuda3std6ranges3__45__cpo4swapE
	.align		8
        /*0058*/ 	.dword	_ZN40_INTERNAL_1ea5147c_4_k_cu_79a8e36c_341174cuda3std6ranges3__45__cpo9iter_moveE
	.align		8
        /*0060*/ 	.dword	_ZN40_INTERNAL_1ea5147c_4_k_cu_79a8e36c_341174cute7productE
	.align		8
        /*0068*/ 	.dword	_ZN40_INTERNAL_1ea5147c_4_k_cu_79a8e36c_341174cute1_E
	.align		8
        /*0070*/ 	.dword	$str$25
	.align		8
        /*0078*/ 	.dword	$str$26
	.align		8
        /*0080*/ 	.dword	$str$27
	.align		8
        /*0088*/ 	.dword	$str$28


//--------------------- .text._ZN7cutlass13device_kernelINS_4gemm6kernel13GemmUniversalIN4cute5tupleIJiiiiEEENS1_10collective13CollectiveMmaINS1_35MainloopSm100TmaUmmaWarpSpecializedILi8ELi2ELi4ENS5_IJNS4_1CILi2EEESB_NSA_ILi1EEEEEEEENS5_IJNSA_ILi128EEENSA_ILi256EEENSA_ILi32EEEEEEfNS5_IJlSC_lEEEfSJ_NS4_8TiledMMAINS4_8MMA_AtomIJNS4_23SM100_MMA_TF32_2x1SM_SSINS_10tfloat32_tESN_fLi128ELi256ELNS4_4UMMA5MajorE0ELSP_0ELNSO_7ScaleInE0ELSQ_0EEEEEENS4_6LayoutINS5_IJSC_SC_SC_EEENS5_IJNSA_ILi0EEESV_SV_EEEEENS5_IJNS4_10UnderscoreESY_SY_EEEEENS4_28SM100_TMA_2SM_LOAD_MULTICASTENS4_14ComposedLayoutINS4_7SwizzleILi3ELi4ELi3EEENS4_18smem_ptr_flag_bitsILi32EEENST_INS5_IJNSA_ILi8EEESH_EEENS5_IJSH_SC_EEEEEEEvNS4_8identityENS4_18SM100_TMA_2SM_LOADES1B_vS1C_EENS_8epilogue10collective18CollectiveEpilogueINS1F_23Sm100TmaWarpSpecializedILi4ELi2ELi16ELb1ELb0EEEJNS5_IJNSA_ILi64EEESG_SH_EEENS5_IJNST_IS1K_SC_EENST_INS5_IJNSA_ILi16EEESB_EEENS5_IJSC_SF_EEEEEEEEfSJ_fSJ_NS1F_6fusion15FusionCallbacksIS1J_NS1S_17LinearCombinationIffffLNS_15FloatRoundStyleE2EEES1L_S1R_JEEENS4_5SM1004TMEM4LOAD26SM100_TMEM_LOAD_32dp32b16xENS4_13SM90_TMA_LOADENS12_INS13_ILi2ELi4ELi3EEES16_NST_INS5_IJS17_S1N_EEENS5_IJS1N_SC_EEEEEEENS4_39AutoVectorizingCopyWithAssumedAlignmentILi128EEENS4_14SM90_TMA_STOREES27_S29_S29_EEEvvEEEEvNT_6ParamsE --------------------------
	.section	.text._ZN7cutlass13device_kernelINS_4gemm6kernel13GemmUniversalIN4cute5tupleIJiiiiEEENS1_10collective13CollectiveMmaINS1_35MainloopSm100TmaUmmaWarpSpecializedILi8ELi2ELi4ENS5_IJNS4_1CILi2EEESB_NSA_ILi1EEEEEEEENS5_IJNSA_ILi128EEENSA_ILi256EEENSA_ILi32EEEEEEfNS5_IJlSC_lEEEfSJ_NS4_8TiledMMAINS4_8MMA_AtomIJNS4_23SM100_MMA_TF32_2x1SM_SSINS_10tfloat32_tESN_fLi128ELi256ELNS4_4UMMA5MajorE0ELSP_0ELNSO_7ScaleInE0ELSQ_0EEEEEENS4_6LayoutINS5_IJSC_SC_SC_EEENS5_IJNSA_ILi0EEESV_SV_EEEEENS5_IJNS4_10UnderscoreESY_SY_EEEEENS4_28SM100_TMA_2SM_LOAD_MULTICASTENS4_14ComposedLayoutINS4_7SwizzleILi3ELi4ELi3EEENS4_18smem_ptr_flag_bitsILi32EEENST_INS5_IJNSA_ILi8EEESH_EEENS5_IJSH_SC_EEEEEEEvNS4_8identityENS4_18SM100_TMA_2SM_LOADES1B_vS1C_EENS_8epilogue10collective18CollectiveEpilogueINS1F_23Sm100TmaWarpSpecializedILi4ELi2ELi16ELb1ELb0EEEJNS5_IJNSA_ILi64EEESG_SH_EEENS5_IJNST_IS1K_SC_EENST_INS5_IJNSA_ILi16EEESB_EEENS5_IJSC_SF_EEEEEEEEfSJ_fSJ_NS1F_6fusion15FusionCallbacksIS1J_NS1S_17LinearCombinationIffffLNS_15FloatRoundStyleE2EEES1L_S1R_JEEENS4_5SM1004TMEM4LOAD26SM100_TMEM_LOAD_32dp32b16xENS4_13SM90_TMA_LOADENS12_INS13_ILi2ELi4ELi3EEES16_NST_INS5_IJS17_S1N_EEENS5_IJS1N_SC_EEEEEEENS4_39AutoVectorizingCopyWithAssumedAlignmentILi128EEENS4_14SM90_TMA_STOREES27_S29_S29_EEEvvEEEEvNT_6ParamsE,"ax",@progbits
	.align	128
.text._ZN7cutlass13device_kernelINS_4gemm6kernel13GemmUniversalIN4cute5tupleIJiiiiEEENS1_10collective13CollectiveMmaINS1_35MainloopSm100TmaUmmaWarpSpecializedILi8ELi2ELi4ENS5_IJNS4_1CILi2EEESB_NSA_ILi1EEEEEEEENS5_IJNSA_ILi128EEENSA_ILi256EEENSA_ILi32EEEEEEfNS5_IJlSC_lEEEfSJ_NS4_8TiledMMAINS4_8MMA_AtomIJNS4_23SM100_MMA_TF32_2x1SM_SSINS_10tfloat32_tESN_fLi128ELi256ELNS4_4UMMA5MajorE0ELSP_0ELNSO_7ScaleInE0ELSQ_0EEEEEENS4_6LayoutINS5_IJSC_SC_SC_EEENS5_IJNSA_ILi0EEESV_SV_EEEEENS5_IJNS4_10UnderscoreESY_SY_EEEEENS4_28SM100_TMA_2SM_LOAD_MULTICASTENS4_14ComposedLayoutINS4_7SwizzleILi3ELi4ELi3EEENS4_18smem_ptr_flag_bitsILi32EEENST_INS5_IJNSA_ILi8EEESH_EEENS5_IJSH_SC_EEEEEEEvNS4_8identityENS4_18SM100_TMA_2SM_LOADES1B_vS1C_EENS_8epilogue10collective18CollectiveEpilogueINS1F_23Sm100TmaWarpSpecializedILi4ELi2ELi16ELb1ELb0EEEJNS5_IJNSA_ILi64EEESG_SH_EEENS5_IJNST_IS1K_SC_EENST_INS5_IJNSA_ILi16EEESB_EEENS5_IJSC_SF_EEEEEEEEfSJ_fSJ_NS1F_6fusion15FusionCallbacksIS1J_NS1S_17LinearCombinationIffffLNS_15FloatRoundStyleE2EEES1L_S1R_JEEENS4_5SM1004TMEM4LOAD26SM100_TMEM_LOAD_32dp32b16xENS4_13SM90_TMA_LOADENS12_INS13_ILi2ELi4ELi3EEES16_NST_INS5_IJS17_S1N_EEENS5_IJS1N_SC_EEEEEEENS4_39AutoVectorizingCopyWithAssumedAlignmentILi128EEENS4_14SM90_TMA_STOREES27_S29_S29_EEEvvEEEEvNT_6ParamsE:
        .type           _ZN7cutlass13device_kernelINS_4gemm6kernel13GemmUniversalIN4cute5tupleIJiiiiEEENS1_10collective13CollectiveMmaINS1_35MainloopSm100TmaUmmaWarpSpecializedILi8ELi2ELi4ENS5_IJNS4_1CILi2EEESB_NSA_ILi1EEEEEEEENS5_IJNSA_ILi128EEENSA_ILi256EEENSA_ILi32EEEEEEfNS5_IJlSC_lEEEfSJ_NS4_8TiledMMAINS4_8MMA_AtomIJNS4_23SM100_MMA_TF32_2x1SM_SSINS_10tfloat32_tESN_fLi128ELi256ELNS4_4UMMA5MajorE0ELSP_0ELNSO_7ScaleInE0ELSQ_0EEEEEENS4_6LayoutINS5_IJSC_SC_SC_EEENS5_IJNSA_ILi0EEESV_SV_EEEEENS5_IJNS4_10UnderscoreESY_SY_EEEEENS4_28SM100_TMA_2SM_LOAD_MULTICASTENS4_14ComposedLayoutINS4_7SwizzleILi3ELi4ELi3EEENS4_18smem_ptr_flag_bitsILi32EEENST_INS5_IJNSA_ILi8EEESH_EEENS5_IJSH_SC_EEEEEEEvNS4_8identityENS4_18SM100_TMA_2SM_LOADES1B_vS1C_EENS_8epilogue10collective18CollectiveEpilogueINS1F_23Sm100TmaWarpSpecializedILi4ELi2ELi16ELb1ELb0EEEJNS5_IJNSA_ILi64EEESG_SH_EEENS5_IJNST_IS1K_SC_EENST_INS5_IJNSA_ILi16EEESB_EEENS5_IJSC_SF_EEEEEEEEfSJ_fSJ_NS1F_6fusion15FusionCallbacksIS1J_NS1S_17LinearCombinationIffffLNS_15FloatRoundStyleE2EEES1L_S1R_JEEENS4_5SM1004TMEM4LOAD26SM100_TMEM_LOAD_32dp32b16xENS4_13SM90_TMA_LOADENS12_INS13_ILi2ELi4ELi3EEES16_NST_INS5_IJS17_S1N_EEENS5_IJS1N_SC_EEEEEEENS4_39AutoVectorizingCopyWithAssumedAlignmentILi128EEENS4_14SM90_TMA_STOREES27_S29_S29_EEEvvEEEEvNT_6ParamsE,@function
        .size           _ZN7cutlass13device_kernelINS_4gemm6kernel13GemmUniversalIN4cute5tupleIJiiiiEEENS1_10collective13CollectiveMmaINS1_35MainloopSm100TmaUmmaWarpSpecializedILi8ELi2ELi4ENS5_IJNS4_1CILi2EEESB_NSA_ILi1EEEEEEEENS5_IJNSA_ILi128EEENSA_ILi256EEENSA_ILi32EEEEEEfNS5_IJlSC_lEEEfSJ_NS4_8TiledMMAINS4_8MMA_AtomIJNS4_23SM100_MMA_TF32_2x1SM_SSINS_10tfloat32_tESN_fLi128ELi256ELNS4_4UMMA5MajorE0ELSP_0ELNSO_7ScaleInE0ELSQ_0EEEEEENS4_6LayoutINS5_IJSC_SC_SC_EEENS5_IJNSA_ILi0EEESV_SV_EEEEENS5_IJNS4_10UnderscoreESY_SY_EEEEENS4_28SM100_TMA_2SM_LOAD_MULTICASTENS4_14ComposedLayoutINS4_7SwizzleILi3ELi4ELi3EEENS4_18smem_ptr_flag_bitsILi32EEENST_INS5_IJNSA_ILi8EEESH_EEENS5_IJSH_SC_EEEEEEEvNS4_8identityENS4_18SM100_TMA_2SM_LOADES1B_vS1C_EENS_8epilogue10collective18CollectiveEpilogueINS1F_23Sm100TmaWarpSpecializedILi4ELi2ELi16ELb1ELb0EEEJNS5_IJNSA_ILi64EEESG_SH_EEENS5_IJNST_IS1K_SC_EENST_INS5_IJNSA_ILi16EEESB_EEENS5_IJSC_SF_EEEEEEEEfSJ_fSJ_NS1F_6fusion15FusionCallbacksIS1J_NS1S_17LinearCombinationIffffLNS_15FloatRoundStyleE2EEES1L_S1R_JEEENS4_5SM1004TMEM4LOAD26SM100_TMEM_LOAD_32dp32b16xENS4_13SM90_TMA_LOADENS12_INS13_ILi2ELi4ELi3EEES16_NST_INS5_IJS17_S1N_EEENS5_IJS1N_SC_EEEEEEENS4_39AutoVectorizingCopyWithAssumedAlignmentILi128EEENS4_14SM90_TMA_STOREES27_S29_S29_EEEvvEEEEvNT_6ParamsE,(.L_x_253 - _ZN7cutlass13device_kernelINS_4gemm6kernel13GemmUniversalIN4cute5tupleIJiiiiEEENS1_10collective13CollectiveMmaINS1_35MainloopSm100TmaUmmaWarpSpecializedILi8ELi2ELi4ENS5_IJNS4_1CILi2EEESB_NSA_ILi1EEEEEEEENS5_IJNSA_ILi128EEENSA_ILi256EEENSA_ILi32EEEEEEfNS5_IJlSC_lEEEfSJ_NS4_8TiledMMAINS4_8MMA_AtomIJNS4_23SM100_MMA_TF32_2x1SM_SSINS_10tfloat32_tESN_fLi128ELi256ELNS4_4UMMA5MajorE0ELSP_0ELNSO_7ScaleInE0ELSQ_0EEEEEENS4_6LayoutINS5_IJSC_SC_SC_EEENS5_IJNSA_ILi0EEESV_SV_EEEEENS5_IJNS4_10UnderscoreESY_SY_EEEEENS4_28SM100_TMA_2SM_LOAD_MULTICASTENS4_14ComposedLayoutINS4_7SwizzleILi3ELi4ELi3EEENS4_18smem_ptr_flag_bitsILi32EEENST_INS5_IJNSA_ILi8EEESH_EEENS5_IJSH_SC_EEEEEEEvNS4_8identityENS4_18SM100_TMA_2SM_LOADES1B_vS1C_EENS_8epilogue10collective18CollectiveEpilogueINS1F_23Sm100TmaWarpSpecializedILi4ELi2ELi16ELb1ELb0EEEJNS5_IJNSA_ILi64EEESG_SH_EEENS5_IJNST_IS1K_SC_EENST_INS5_IJNSA_ILi16EEESB_EEENS5_IJSC_SF_EEEEEEEEfSJ_fSJ_NS1F_6fusion15FusionCallbacksIS1J_NS1S_17LinearCombinationIffffLNS_15FloatRoundStyleE2EEES1L_S1R_JEEENS4_5SM1004TMEM4LOAD26SM100_TMEM_LOAD_32dp32b16xENS4_13SM90_TMA_LOADENS12_INS13_ILi2ELi4ELi3EEES16_NST_INS5_IJS17_S1N_EEENS5_IJS1N_SC_EEEEEEENS4_39AutoVectorizingCopyWithAssumedAlignmentILi128EEENS4_14SM90_TMA_STOREES27_S29_S29_EEEvvEEEEvNT_6ParamsE)
        .other          _ZN7cutlass13device_kernelINS_4gemm6kernel13GemmUniversalIN4cute5tupleIJiiiiEEENS1_10collective13CollectiveMmaINS1_35MainloopSm100TmaUmmaWarpSpecializedILi8ELi2ELi4ENS5_IJNS4_1CILi2EEESB_NSA_ILi1EEEEEEEENS5_IJNSA_ILi128EEENSA_ILi256EEENSA_ILi32EEEEEEfNS5_IJlSC_lEEEfSJ_NS4_8TiledMMAINS4_8MMA_AtomIJNS4_23SM100_MMA_TF32_2x1SM_SSINS_10tfloat32_tESN_fLi128ELi256ELNS4_4UMMA5MajorE0ELSP_0ELNSO_7ScaleInE0ELSQ_0EEEEEENS4_6LayoutINS5_IJSC_SC_SC_EEENS5_IJNSA_ILi0EEESV_SV_EEEEENS5_IJNS4_10UnderscoreESY_SY_EEEEENS4_28SM100_TMA_2SM_LOAD_MULTICASTENS4_14ComposedLayoutINS4_7SwizzleILi3ELi4ELi3EEENS4_18smem_ptr_flag_bitsILi32EEENST_INS5_IJNSA_ILi8EEESH_EEENS5_IJSH_SC_EEEEEEEvNS4_8identityENS4_18SM100_TMA_2SM_LOADES1B_vS1C_EENS_8epilogue10collective18CollectiveEpilogueINS1F_23Sm100TmaWarpSpecializedILi4ELi2ELi16ELb1ELb0EEEJNS5_IJNSA_ILi64EEESG_SH_EEENS5_IJNST_IS1K_SC_EENST_INS5_IJNSA_ILi16EEESB_EEENS5_IJSC_SF_EEEEEEEEfSJ_fSJ_NS1F_6fusion15FusionCallbacksIS1J_NS1S_17LinearCombinationIffffLNS_15FloatRoundStyleE2EEES1L_S1R_JEEENS4_5SM1004TMEM4LOAD26SM100_TMEM_LOAD_32dp32b16xENS4_13SM90_TMA_LOADENS12_INS13_ILi2ELi4ELi3EEES16_NST_INS5_IJS17_S1N_EEENS5_IJS1N_SC_EEEEEEENS4_39AutoVectorizingCopyWithAssumedAlignmentILi128EEENS4_14SM90_TMA_STOREES27_S29_S29_EEEvvEEEEvNT_6ParamsE,@"STO_CUDA_ENTRY STV_DEFAULT"
_ZN7cutlass13device_kernelINS_4gemm6kernel13GemmUniversalIN4cute5tupleIJiiiiEEENS1_10collective13CollectiveMmaINS1_35MainloopSm100TmaUmmaWarpSpecializedILi8ELi2ELi4ENS5_IJNS4_1CILi2EEESB_NSA_ILi1EEEEEEEENS5_IJNSA_ILi128EEENSA_ILi256EEENSA_ILi32EEEEEEfNS5_IJlSC_lEEEfSJ_NS4_8TiledMMAINS4_8MMA_AtomIJNS4_23SM100_MMA_TF32_2x1SM_SSINS_10tfloat32_tESN_fLi128ELi256ELNS4_4UMMA5MajorE0ELSP_0ELNSO_7ScaleInE0ELSQ_0EEEEEENS4_6LayoutINS5_IJSC_SC_SC_EEENS5_IJNSA_ILi0EEESV_SV_EEEEENS5_IJNS4_10UnderscoreESY_SY_EEEEENS4_28SM100_TMA_2SM_LOAD_MULTICASTENS4_14ComposedLayoutINS4_7SwizzleILi3ELi4ELi3EEENS4_18smem_ptr_flag_bitsILi32EEENST_INS5_IJNSA_ILi8EEESH_EEENS5_IJSH_SC_EEEEEEEvNS4_8identityENS4_18SM100_TMA_2SM_LOADES1B_vS1C_EENS_8epilogue10collective18CollectiveEpilogueINS1F_23Sm100TmaWarpSpecializedILi4ELi2ELi16ELb1ELb0EEEJNS5_IJNSA_ILi64EEESG_SH_EEENS5_IJNST_IS1K_SC_EENST_INS5_IJNSA_ILi16EEESB_EEENS5_IJSC_SF_EEEEEEEEfSJ_fSJ_NS1F_6fusion15FusionCallbacksIS1J_NS1S_17LinearCombinationIffffLNS_15FloatRoundStyleE2EEES1L_S1R_JEEENS4_5SM1004TMEM4LOAD26SM100_TMEM_LOAD_32dp32b16xENS4_13SM90_TMA_LOADENS12_INS13_ILi2ELi4ELi3EEES16_NST_INS5_IJS17_S1N_EEENS5_IJS1N_SC_EEEEEEENS4_39AutoVectorizingCopyWithAssumedAlignmentILi128EEENS4_14SM90_TMA_STOREES27_S29_S29_EEEvvEEEEvNT_6ParamsE:
[----:B------:R-:W1:Y:S01]  /*0000*/  LDC R1, c[0x0][0x37c] ;  /* 0x0000df00ff017b82 */ /* 0x000e620000000800 */
[----:B------:R-:W2:Y:S01]  /*0010*/  S2R R65, SR_TID.X ;  /* 0x0000000000417919 */ /* 0x000ea20000002100 */
[----:B------:R-:W3:Y:S06]  /*0020*/  LDCU.64 UR8, c[0x0][0x890] ;  /* 0x00011200ff0877ac */ /* 0x000eec0008000a00 */
[----:B------:R-:W4:Y:S01]  /*0030*/  S2UR UR4, SR_CgaCtaId ;  /* 0x00000000000479c3 */ /* 0x000f220000008800 */
[----:B------:R-:W-:Y:S02]  /*0040*/  PRMT R26, RZ, 0x7610, R26 ;  /* 0x00007610ff1a7816 */ /* 0x000fe4000000001a */
[----:B------:R-:W-:Y:S01]  /*0050*/  ELECT P1, URZ, PT ;  /* 0x0000000000ff782f */ /* 0x000fe20003820000 */
[----:B---3--:R-:W-:-:S04]  /*0060*/  UISETP.NE.U32.AND UP0, UPT, UR8, URZ, UPT ;  /* 0x000000ff0800728c */ /* 0x008fc8000bf05070 */
[----:B------:R-:W-:Y:S02]  /*0070*/  UISETP.NE.AND.EX UP0, UPT, UR9, URZ, UPT, UP0 ;  /* 0x000000ff0900728c */ /* 0x000fe4000bf05300 */
[----:B----4-:R-:W-:Y:S02]  /*0080*/  ULOP3.LUT UR47, UR4, 0x1, URZ, 0xc0, !UPT ;  /* 0x00000001042f7892 */ /* 0x010fe4000f8ec0ff */
[----:B------:R-:W-:Y:S01]  /*0090*/  ULOP3.LUT UR46, UR4, 0x1, URZ, 0x3c, !UPT ;  /* 0x00000001042e7892 */ /* 0x000fe2000f8e3cff */
[----:B--2---:R-:W-:-:S05]  /*00a0*/  SHF.R.U32.HI R52, RZ, 0x5, R65 ;  /* 0x00000005ff347819 */ /* 0x004fca0000011641 */
[----:B------:R-:W2:Y:S02]  /*00b0*/  SHFL.IDX PT, R0, R52, RZ, 0x1f ;  /* 0x00001fff34007589 */ /* 0x000ea400000e0000 */
[----:B--2---:R-:W-:Y:S01]  /*00c0*/  R2UR UR13, R0 ;  /* 0x00000000000d72ca */ /* 0x004fe200000e0000 */
[----:B-1----:R-:W-:-:S14]  /*00d0*/  BRA.U UP0, `(.L_x_0) ;  /* 0x0000000100307547 */ /* 0x002fdc000b800000 */
[----:B------:R-:W1:Y:S02]  /*00e0*/  LDCU.64 UR4, c[0x0][0x888] ;  /* 0x00011100ff0477ac */ /* 0x000e640008000a00 */
[----:B-1----:R-:W-:-:S04]  /*00f0*/  UISETP.NE.U32.AND UP0, UPT, UR4, URZ, UPT ;  /* 0x000000ff0400728c */ /* 0x002fc8000bf05070 */
[----:B------:R-:W-:-:S09]  /*0100*/  UISETP.NE.AND.EX UP0, UPT, UR5, URZ, UPT, UP0 ;  /* 0x000000ff0500728c */ /* 0x000fd2000bf05300 */
[----:B------:R-:W-:Y:S05]  /*0110*/  BRA.U !UP0, `(.L_x_1) ;  /* 0x0000000108147547 */ /* 0x000fea000b800000 */
[----:B------:R-:W1:Y:S01]  /*0120*/  LDC.64 R2, c[0x0][0x888] ;  /* 0x00022200ff027b82 */ /* 0x000e620000000a00 */
[----:B------:R-:W1:Y:S02]  /*0130*/  LDCU.64 UR4, c[0x0][0x358] ;  /* 0x00006b00ff0477ac */ /* 0x000e640008000a00 */
[----:B-1----:R1:W5:Y:S01]  /*0140*/  LDG.E R27, desc[UR4][R2.64] ;  /* 0x00000004021b7981 */ /* 0x002362000c1e1900 */
[----:B------:R-:W-:Y:S01]  /*0150*/  HFMA2 R26, -RZ, RZ, 0, 5.9604644775390625e-08 ;  /* 0x00000001ff1a7431 */ /* 0x000fe200000001ff */
[----:B------:R-:W-:Y:S05]  /*0160*/  BRA `(.L_x_0) ;  /* 0x00000000000c7947 */ /* 0x000fea0003800000 */
.L_x_1:
[----:B------:R-:W1:Y:S01]  /*0170*/  LDCU UR4, c[0x0][0x880] ;  /* 0x00011000ff0477ac */ /* 0x000e620008000800 */
[----:B------:R-:W-:Y:S01]  /*0180*/  HFMA2 R26, -RZ, RZ, 0, 5.9604644775390625e-08 ;  /* 0x00000001ff1a7431 */ /* 0x000fe200000001ff */
[----:B-1----:R-:W-:-:S07]  /*0190*/  MOV R27, UR4 ;  /* 0x00000004001b7c02 */ /* 0x002fce0008000f00 */
.L_x_0:
[----:B------:R-:W2:Y:S02]  /*01a0*/  LDCU.64 UR4, c[0x0][0x8b0] ;  /* 0x00011600ff0477ac */ /* 0x000ea40008000a00 */
[----:B--2---:R-:W-:-:S04]  /*01b0*/  UISETP.NE.U32.AND UP0, UPT, UR4, URZ, UPT ;  /* 0x000000ff0400728c */ /* 0x004fc8000bf05070 */
[----:B------:R-:W-:-:S09]  /*01c0*/  UISETP.NE.AND.EX UP0, UPT, UR5, URZ, UPT, UP0 ;  /* 0x000000ff0500728c */ /* 0x000fd2000bf05300 */
[----:B------:R-:W-:Y:S05]  /*01d0*/  BRA.U UP0, `(.L_x_2) ;  /* 0x0000000100287547 */ /* 0x000fea000b800000 */
[----:B------:R-:W2:Y:S02]  /*01e0*/  LDCU.64 UR4, c[0x0][0x8a8] ;  /* 0x00011500ff0477ac */ /* 0x000ea40008000a00 */
[----:B--2---:R-:W-:-:S04]  /*01f0*/  UISETP.NE.U32.AND UP0, UPT, UR4, URZ, UPT ;  /* 0x000000ff0400728c */ /* 0x004fc8000bf05070 */
[----:B------:R-:W-:-:S09]  /*0200*/  UISETP.NE.AND.EX UP0, UPT, UR5, URZ, UPT, UP0 ;  /* 0x000000ff0500728c */ /* 0x000fd2000bf05300 */
[----:B------:R-:W-:Y:S05]  /*0210*/  BRA.U !UP0, `(.L_x_3) ;  /* 0x0000000108107547 */ /* 0x000fea000b800000 */
[----:B------:R-:W2:Y:S01]  /*0220*/  LDC.64 R24, c[0x0][0x8a8] ;  /* 0x00022a00ff187b82 */ /* 0x000ea20000000a00 */
[----:B------:R-:W2:Y:S02]  /*0230*/  LDCU.64 UR4, c[0x0][0x358] ;  /* 0x00006b00ff0477ac */ /* 0x000ea40008000a00 */
[----:B--2---:R2:W5:Y:S01]  /*0240*/  LDG.E R24, desc[UR4][R24.64] ;  /* 0x0000000418187981 */ /* 0x004562000c1e1900 */
[----:B------:R-:W-:Y:S05]  /*0250*/  BRA `(.L_x_2) ;  /* 0x0000000000087947 */ /* 0x000fea0003800000 */
.L_x_3:
[----:B------:R-:W2:Y:S02]  /*0260*/  LDCU UR4, c[0x0][0x8a0] ;  /* 0x00011400ff0477ac */ /* 0x000ea40008000800 */
[----:B--2---:R-:W-:Y:S02]  /*0270*/  MOV R24, UR4 ;  /* 0x0000000400187c02 */ /* 0x004fe40008000f00 */
.L_x_2:
[----:B------:R-:W-:Y:S01]  /*0280*/  IMAD.U32 R0, RZ, RZ, UR13 ;  /* 0x0000000dff007e24 */ /* 0x000fe2000f8e00ff */
[----:B------:R-:W-:Y:S04]  /*0290*/  BSSY.RECONVERGENT B0, `(.L_x_4) ;  /* 0x000000c000007945 */ /* 0x000fe80003800200 */
[C---:B------:R-:W-:Y:S02]  /*02a0*/  ISETP.NE.OR P2, PT, R0.reuse, 0x1, !P1 ;  /* 0x000000010000780c */ /* 0x040fe40004f45670 */
[----:B------:R-:W-:-:S11]  /*02b0*/  ISETP.NE.OR P0, PT, R0, 0x3, !P1 ;  /* 0x000000030000780c */ /* 0x000fd60004f05670 */
[----:B------:R-:W-:Y:S05]  /*02c0*/  @P2 BRA `(.L_x_5) ;  /* 0x0000000000202947 */ /* 0x000fea0003800000 */
[----:B------:R-:W3:Y:S02]  /*02d0*/  LDCU.64 UR4, c[0x0][0x348] ;  /* 0x00006900ff0477ac */ /* 0x000ee40008000a00 */
[----:B---3--:R-:W-:Y:S02]  /*02e0*/  UIADD3 UR6, UP1, UPT, UR4, 0x80, URZ ;  /* 0x0000008004067890 */ /* 0x008fe4000ff3e0ff */
[----:B------:R-:W-:Y:S02]  /*02f0*/  UIADD3 UR4, UP0, UPT, UR4, 0x180, URZ ;  /* 0x0000018004047890 */ /* 0x000fe4000ff1e0ff */
[----:B------:R-:W-:Y:S02]  /*0300*/  UIADD3.X UR7, UPT, UPT, URZ, UR5, URZ, UP1, !UPT ;  /* 0x00000005ff077290 */ /* 0x000fe40008ffe4ff */
[----:B------:R-:W-:-:S07]  /*0310*/  UIADD3.X UR5, UPT, UPT, URZ, UR5, URZ, UP0, !UPT ;  /* 0x00000005ff057290 */ /* 0x000fce00087fe4ff */
[----:B------:R3:W-:Y:S02]  /*0320*/  UTMACCTL.PF [UR6] ;  /* 0x00000000060079b9 */ /* 0x0007e40008040000 */
[----:B------:R3:W-:Y:S02]  /*0330*/  UTMACCTL.PF [UR4] ;  /* 0x00000000040079b9 */ /* 0x0007e40008040000 */
[----:B---3--:R-:W-:Y:S01]  /*0340*/  NOP ;  /* 0x0000000000007918 */ /* 0x008fe20000000000 */
.L_x_5:
[----:B------:R-:W-:Y:S05]  /*0350*/  BSYNC.RECONVERGENT B0 ;  /* 0x0000000000007941 */ /* 0x000fea0003800200 */
.L_x_4:
[----:B------:R-:W-:Y:S04]  /*0360*/  BSSY.RECONVERGENT B0, `(.L_x_6) ;  /* 0x000000a000007945 */ /* 0x000fe80003800200 */
        /* <DEDUP_REMOVED lines=9> */
.L_x_7:
[----:B------:R-:W-:Y:S05]  /*0400*/  BSYNC.RECONVERGENT B0 ;  /* 0x0000000000007941 */ /* 0x000fea0003800200 */
.L_x_6:
[----:B------:R-:W3:Y:S01]  /*0410*/  LDCU.64 UR4, c[0x0][0x888] ;  /* 0x00011100ff0477ac */ /* 0x000ee20008000a00 */
[----:B------:R-:W-:Y:S02]  /*0420*/  UISETP.EQ.U32.AND UP1, UPT, UR8, URZ, UPT ;  /* 0x000000ff0800728c */ /* 0x000fe4000bf22070 */
[----:B------:R-:W-:Y:S02]  /*0430*/  UPLOP3.LUT UP3, UPT, UPT, UPT, UPT, 0x80, 0x8 ;  /* 0x000000000008789c */ /* 0x000fe40003f6f070 */
[----:B---3--:R-:W-:-:S04]  /*0440*/  UISETP.NE.U32.AND UP0, UPT, UR4, URZ, UPT ;  /* 0x000000ff0400728c */ /* 0x008fc8000bf05070 */
[----:B------:R-:W-:-:S04]  /*0450*/  UISETP.NE.AND.EX UP0, UPT, UR5, URZ, UPT, UP0 ;  /* 0x000000ff0500728c */ /* 0x000fc8000bf05300 */
[----:B------:R-:W-:-:S04]  /*0460*/  UISETP.EQ.OR.EX UP2, UPT, UR9, URZ, !UP0, UP1 ;  /* 0x000000ff0900728c */ /* 0x000fc8000c742710 */
[----:B------:R-:W-:-:S06]  /*0470*/  UP2UR UR4, UPR, URZ, 0x4 ;  /* 0x00000004ff047883 */ /* 0x000fcc0008000000 */
[----:B------:R-:W-:Y:S01]  /*0480*/  MOV R55, UR4 ;  /* 0x0000000400377c02 */ /* 0x000fe20008000f00 */
[----:B------:R-:W-:Y:S06]  /*0490*/  BRA.U !UP2, `(.L_x_8) ;  /* 0x000000010a207547 */ /* 0x000fec000b800000 */
[----:B------:R-:W-:Y:S01]  /*04a0*/  UISETP.NE.U32.AND UP1, UPT, UR8, URZ, UPT ;  /* 0x000000ff0800728c */ /* 0x000fe2000bf25070 */
[----:B-----5:R-:W-:Y:S01]  /*04b0*/  FSETP.NEU.AND P0, PT, R27, RZ, PT ;  /* 0x000000ff1b00720b */ /* 0x020fe20003f0d000 */
[----:B------:R-:W-:Y:S02]  /*04c0*/  USEL UR4, URZ, 0xffffffff, UP0 ;  /* 0xffffffffff047887 */ /* 0x000fe40008000000 */
[----:B------:R-:W-:-:S10]  /*04d0*/  UISETP.NE.AND.EX UP1, UPT, UR9, URZ, UPT, UP1 ;  /* 0x000000ff0900728c */ /* 0x000fd4000bf25310 */
[----:B------:R-:W-:Y:S01]  /*04e0*/  VOTEU.ANY UP0, P0 ;  /* 0x0000000000ff7886 */ /* 0x000fe20000000100 */
[----:B------:R-:W-:-:S04]  /*04f0*/  @!UP1 USEL UR4, URZ, 0xffffffff, UP0 ;  /* 0xffffffffff049887 */ /* 0x000fc80008000000 */
[----:B------:R-:W-:-:S04]  /*0500*/  ULOP3.LUT UR4, UR4, 0x1, URZ, 0xc0, !UPT ;  /* 0x0000000104047892 */ /* 0x000fc8000f8ec0ff */
[----:B------:R-:W-:-:S11]  /*0510*/  UISETP.NE.U32.AND UP3, UPT, UR4, 0x1, UPT ;  /* 0x000000010400788c */ /* 0x000fd6000bf65070 */
.L_x_8:
[----:B------:R-:W3:Y:S01]  /*0520*/  SHFL.IDX PT, R0, R52, RZ, 0x1f ;  /* 0x00001fff34007589 */ /* 0x000ee200000e0000 */
[----:B------:R-:W-:-:S04]  /*0530*/  UISETP.NE.AND UP0, UPT, UR13, 0x2, UPT ;  /* 0x000000020d00788c */ /* 0x000fc8000bf05270 */
[----:B------:R-:W-:Y:S02]  /*0540*/  UISETP.EQ.AND UP1, UPT, UR47, URZ, !UP0 ;  /* 0x000000ff2f00728c */ /* 0x000fe4000c722270 */
[----:B------:R-:W-:-:S04]  /*0550*/  USEL UR54, URZ, 0x1, UP0 ;  /* 0x00000001ff367887 */ /* 0x000fc80008000000 */
[----:B------:R-:W-:Y:S02]  /*0560*/  PLOP3.LUT P3, PT, P1, PT, UP1, 0x80, 0x8 ;  /* 0x000000000008781c */ /* 0x000fe40000f6f018 */
[----:B---3--:R-:W-:-:S13]  /*0570*/  ISETP.NE.AND P0, PT, R0, RZ, PT ;  /* 0x000000ff0000720c */ /* 0x008fda0003f05270 */
[----:B------:R-:W-:Y:S05]  /*0580*/  @P0 BRA `(.L_x_9) ;  /* 0x0000000000780947 */ /* 0x000fea0003800000 */
[----:B------:R-:W3:Y:S01]  /*0590*/  S2UR UR5, SR_CgaCtaId ;  /* 0x00000000000579c3 */ /* 0x000ee20000008800 */
[----:B------:R-:W-:Y:S01]  /*05a0*/  UMOV UR4, 0x400 ;  /* 0x0000040000047882 */ /* 0x000fe20000000000 */
[----:B------:R-:W-:Y:S01]  /*05b0*/  UMOV UR8, 0x1 ;  /* 0x0000000100087882 */ /* 0x000fe20000000000 */
[----:B------:R-:W-:Y:S01]  /*05c0*/  UMOV UR6, 0x2 ;  /* 0x0000000200067882 */ /* 0x000fe20000000000 */
[----:B------:R-:W-:-:S04]  /*05d0*/  UIADD3 UR8, UPT, UPT, -UR8, 0x100000, URZ ;  /* 0x0010000008087890 */ /* 0x000fc8000fffe1ff */
[----:B------:R-:W-:Y:S02]  /*05e0*/  USHF.L.U32 UR9, UR8, 0xb, URZ ;  /* 0x0000000b08097899 */ /* 0x000fe400080006ff */
[----:B------:R-:W-:Y:S02]  /*05f0*/  USHF.L.U32 UR8, UR8, 0x1, URZ ;  /* 0x0000000108087899 */ /* 0x000fe400080006ff */
[----:B------:R-:W-:-:S04]  /*0600*/  UIADD3 UR6, UPT, UPT, -UR6, 0x100000, URZ ;  /* 0x0010000006067890 */ /* 0x000fc8000fffe1ff */
[----:B------:R-:W-:Y:S02]  /*0610*/  USHF.L.U32 UR7, UR6, 0xb, URZ ;  /* 0x0000000b06077899 */ /* 0x000fe400080006ff */
[----:B------:R-:W-:Y:S01]  /*0620*/  USHF.L.U32 UR6, UR6, 0x1, URZ ;  /* 0x0000000106067899 */ /* 0x000fe200080006ff */
[----:B------:R-:W-:Y:S01]  /*0630*/  ELECT P0, URZ, PT ;  /* 0x0000000000ff782f */ /* 0x000fe20003800000 */
[----:B---3--:R-:W-:Y:S01]  /*0640*/  ULEA UR4, UR5, UR4, 0x18 ;  /* 0x0000000405047291 */ /* 0x008fe2000f8ec0ff */
[----:B------:R-:W3:Y:S11]  /*0650*/  FENCE.VIEW.ASYNC.S ;  /* 0x00000000000073c6 */ /* 0x000ef60000000000 */
[----:B---3--:R3:W4:Y:S01]  /*0660*/  SYNCS.EXCH.64 URZ, [UR4], UR8 ;  /* 0x0000000804ff75b2 */ /* 0x0087220008000100 */
[----:B------:R3:W1:Y:S01]  /*0670*/  SYNCS.EXCH.64 URZ, [UR4+0x40], UR6 ;  /* 0x0000400604ff75b2 */ /* 0x0006620008000100 */
        /* <DEDUP_REMOVED lines=13> */
[----:B------:R3:W1:Y:S02]  /*0750*/  SYNCS.EXCH.64 URZ, [UR4+0x78], UR6 ;  /* 0x0000780604ff75b2 */ /* 0x0006640008000100 */
[----:B---3--:R-:W-:Y:S01]  /*0760*/  NOP ;  /* 0x0000000000007918 */ /* 0x008fe20000000000 */
.L_x_9:
[----:B------:R-:W3:Y:S01]  /*0770*/  SHFL.IDX PT, R0, R52, RZ, 0x1f ;  /* 0x00001fff34007589 */ /* 0x000ee200000e0000 */
[----:B------:R-:W-:Y:S01]  /*0780*/  NOP ;  /* 0x0000000000007918 */ /* 0x000fe20000000000 */
[----:B---3--:R-:W-:-:S13]  /*0790*/  ISETP.NE.AND P0, PT, R0, 0x1, PT ;  /* 0x000000010000780c */ /* 0x008fda0003f05270 */
        /* <DEDUP_REMOVED lines=14> */
[----:B---3--:R3:W1:Y:S01]  /*0880*/  SYNCS.EXCH.64 URZ, [UR4+0x80], UR8 ;  /* 0x0000800804ff75b2 */ /* 0x0086620008000100 */
[----:B------:R3:W1:Y:S01]  /*0890*/  SYNCS.EXCH.64 URZ, [UR4+0xa0], UR6 ;  /* 0x0000a00604ff75b2 */ /* 0x0006620008000100 */
[----:B------:R3:W1:Y:S01]  /*08a0*/  SYNCS.EXCH.64 URZ, [UR4+0x88], UR8 ;  /* 0x0000880804ff75b2 */ /* 0x0006620008000100 */
[----:B------:R3:W1:Y:S01]  /*08b0*/  SYNCS.EXCH.64 URZ, [UR4+0xa8], UR6 ;  /* 0x0000a80604ff75b2 */ /* 0x0006620008000100 */
[----:B------:R3:W1:Y:S01]  /*08c0*/  SYNCS.EXCH.64 URZ, [UR4+0x90], UR8 ;  /* 0x0000900804ff75b2 */ /* 0x0006620008000100 */
[----:B------:R3:W1:Y:S01]  /*08d0*/  SYNCS.EXCH.64 URZ, [UR4+0xb0], UR6 ;  /* 0x0000b00604ff75b2 */ /* 0x0006620008000100 */
[----:B------:R3:W1:Y:S01]  /*08e0*/  SYNCS.EXCH.64 URZ, [UR4+0x98], UR8 ;  /* 0x0000980804ff75b2 */ /* 0x0006620008000100 */
[----:B------:R3:W1:Y:S01]  /*08f0*/  SYNCS.EXCH.64 URZ, [UR4+0xb8], UR6 ;  /* 0x0000b80604ff75b2 */ /* 0x0006620008000100 */
[----:B------:R-:W-:Y:S01]  /*0900*/  NOP ;  /* 0x0000000000007918 */ /* 0x000fe20000000000 */
.L_x_10:
[----:B------:R-:W2:Y:S01]  /*0910*/  SHFL.IDX PT, R0, R52, RZ, 0x1f ;  /* 0x00001fff34007589 */ /* 0x000ea200000e0000 */
[----:B------:R-:W-:Y:S01]  /*0920*/  NOP ;  /* 0x0000000000007918 */ /* 0x000fe20000000000 */
[----:B--2---:R-:W-:-:S13]  /*0930*/  ISETP.NE.AND P0, PT, R0, 0x3, PT ;  /* 0x000000030000780c */ /* 0x004fda0003f05270 */
[----:B------:R-:W-:Y:S05]  /*0940*/  @P0 BRA `(.L_x_11) ;  /* 0x0000000000300947 */ /* 0x000fea0003800000 */
[----:B---3--:R-:W2:Y:S01]  /*0950*/  S2UR UR6, SR_CgaCtaId ;  /* 0x00000000000679c3 */ /* 0x008ea20000008800 */
[----:B------:R-:W-:Y:S01]  /*0960*/  UMOV UR4, 0x400 ;  /* 0x0000040000047882 */ /* 0x000fe20000000000 */
[----:B------:R-:W-:Y:S01]  /*0970*/  UMOV UR5, 0x20 ;  /* 0x0000002000057882 */ /* 0x000fe20000000000 */
[----:B------:R-:W-:Y:S01]  /*0980*/  ELECT P0, URZ, PT ;  /* 0x0000000000ff782f */ /* 0x000fe20003800000 */
[----:B--2---:R-:W-:Y:S02]  /*0990*/  ULEA UR6, UR6, UR4, 0x18 ;  /* 0x0000000406067291 */ /* 0x004fe4000f8ec0ff */
[----:B------:R-:W-:-:S04]  /*09a0*/  UIADD3 UR4, UPT, UPT, -UR5, 0x100000, URZ ;  /* 0x0010000005047890 */ /* 0x000fc8000fffe1ff */
[----:B------:R-:W-:Y:S02]  /*09b0*/  USHF.L.U32 UR5, UR4, 0xb, URZ ;  /* 0x0000000b04057899 */ /* 0x000fe400080006ff */
[----:B------:R-:W-:Y:S01]  /*09c0*/  USHF.L.U32 UR4, UR4, 0x1, URZ ;  /* 0x0000000104047899 */ /* 0x000fe200080006ff */
[----:B------:R-:W2:Y:S11]  /*09d0*/  FENCE.VIEW.ASYNC.S ;  /* 0x00000000000073c6 */ /* 0x000eb60000000000 */
[----:B--2---:R2:W3:Y:S01]  /*09e0*/  SYNCS.EXCH.64 URZ, [UR6+0xc0], UR4 ;  /* 0x0000c00406ff75b2 */ /* 0x0044e20008000100 */
[----:B------:R2:W1:Y:S01]  /*09f0*/  SYNCS.EXCH.64 URZ, [UR6+0xc8], UR4 ;  /* 0x0000c80406ff75b2 */ /* 0x0004620008000100 */
[----:B------:R-:W-:Y:S01]  /*0a00*/  NOP ;  /* 0x0000000000007918 */ /* 0x000fe20000000000 */
.L_x_11:
[----:B------:R-:W4:Y:S01]  /*0a10*/  SHFL.IDX PT, R0, R52, RZ, 0x1f ;  /* 0x00001fff34007589 */ /* 0x000f2200000e0000 */
[----:B------:R-:W-:Y:S01]  /*0a20*/  NOP ;  /* 0x0000000000007918 */ /* 0x000fe20000000000 */
[----:B----4-:R-:W-:-:S13]  /*0a30*/  ISETP.NE.AND P0, PT, R0, 0x4, PT ;  /* 0x000000040000780c */ /* 0x010fda0003f05270 */
[----:B------:R-:W-:Y:S05]  /*0a40*/  @P0 BRA `(.L_x_12) ;  /* 0x00000000004c0947 */ /* 0x000fea0003800000 */
[----:B--2---:R-:W2:Y:S01]  /*0a50*/  S2UR UR5, SR_CgaCtaId ;  /* 0x00000000000579c3 */ /* 0x004ea20000008800 */
[----:B---3--:R-:W-:Y:S01]  /*0a60*/  UMOV UR4, 0x3a0 ;  /* 0x000003a000047882 */ /* 0x008fe20000000000 */
[----:B------:R-:W-:Y:S01]  /*0a70*/  UMOV UR6, 0x400 ;  /* 0x0000040000067882 */ /* 0x000fe20000000000 */
[----:B------:R-:W-:Y:S01]  /*0a80*/  USEL UR4, UR4, 0x320, UP3 ;  /* 0x0000032004047887 */ /* 0x000fe20009800000 */
[----:B------:R-:W-:Y:S01]  /*0a90*/  UMOV UR8, 0x1 ;  /* 0x0000000100087882 */ /* 0x000fe20000000000 */
[----:B------:R-:W-:Y:S01]  /*0aa0*/  ELECT P0, URZ, PT ;  /* 0x0000000000ff782f */ /* 0x000fe20003800000 */
[----:B------:R-:W-:-:S04]  /*0ab0*/  UIADD3 UR8, UPT, UPT, -UR8, 0x100000, URZ ;  /* 0x0010000008087890 */ /* 0x000fc8000fffe1ff */
[----:B------:R-:W-:Y:S02]  /*0ac0*/  USHF.L.U32 UR9, UR8, 0xb, URZ ;  /* 0x0000000b08097899 */ /* 0x000fe400080006ff */
[----:B------:R-:W-:Y:S02]  /*0ad0*/  USHF.L.U32 UR8, UR8, 0x1, URZ ;  /* 0x0000000108087899 */ /* 0x000fe400080006ff */
[----:B--2---:R-:W-:Y:S02]  /*0ae0*/  ULEA UR6, UR5, UR6, 0x18 ;  /* 0x0000000605067291 */ /* 0x004fe4000f8ec0ff */
[----:B------:R-:W-:-:S04]  /*0af0*/  UIADD3 UR4, UPT, UPT, -UR4, 0x100000, URZ ;  /* 0x0010000004047890 */ /* 0x000fc8000fffe1ff */
[----:B------:R-:W-:Y:S02]  /*0b00*/  USHF.L.U32 UR5, UR4, 0xb, URZ ;  /* 0x0000000b04057899 */ /* 0x000fe400080006ff */
[----:B------:R-:W-:Y:S01]  /*0b10*/  USHF.L.U32 UR4, UR4, 0x1, URZ ;  /* 0x0000000104047899 */ /* 0x000fe200080006ff */
[----:B------:R-:W2:Y:S03]  /*0b20*/  FENCE.VIEW.ASYNC.S ;  /* 0x00000000000073c6 */ /* 0x000ea60000000000 */
[----:B--2---:R4:W2:Y:S08]  /*0b30*/  SYNCS.EXCH.64 URZ, [UR6+0xd0], UR8 ;  /* 0x0000d00806ff75b2 */ /* 0x0048b00008000100 */
[----:B------:R4:W3:Y:S01]  /*0b40*/  SYNCS.EXCH.64 URZ, [UR6+0xe0], UR4 ;  /* 0x0000e00406ff75b2 */ /* 0x0008e20008000100 */
[----:B------:R4:W1:Y:S01]  /*0b50*/  SYNCS.EXCH.64 URZ, [UR6+0xd8], UR8 ;  /* 0x0000d80806ff75b2 */ /* 0x0008620008000100 */
[----:B------:R4:W1:Y:S02]  /*0b60*/  SYNCS.EXCH.64 URZ, [UR6+0xe8], UR4 ;  /* 0x0000e80406ff75b2 */ /* 0x0008640008000100 */
[----:B----4-:R-:W-:Y:S01]  /*0b70*/  NOP ;  /* 0x0000000000007918 */ /* 0x010fe20000000000 */
.L_x_12:
[----:B------:R-:W4:Y:S01]  /*0b80*/  SHFL.IDX PT, R0, R52, RZ, 0x1f ;  /* 0x00001fff34007589 */ /* 0x000f2200000e0000 */
[----:B------:R-:W-:Y:S01]  /*0b90*/  NOP ;  /* 0x0000000000007918 */ /* 0x000fe20000000000 */
[----:B----4-:R-:W-:-:S13]  /*0ba0*/  ISETP.NE.AND P0, PT, R0, 0x5, PT ;  /* 0x000000050000780c */ /* 0x010fda0003f05270 */
[----:B------:R-:W-:Y:S05]  /*0bb0*/  @P0 BRA `(.L_x_13) ;  /* 0x0000000000580947 */ /* 0x000fea0003800000 */
[----:B--2---:R-:W2:Y:S01]  /*0bc0*/  S2UR UR5, SR_CgaCtaId ;  /* 0x00000000000579c3 */ /* 0x004ea20000008800 */
[----:B---3--:R-:W-:Y:S01]  /*0bd0*/  UMOV UR4, 0x400 ;  /* 0x0000040000047882 */ /* 0x008fe20000000000 */
        /* <DEDUP_REMOVED lines=9> */
[----:B--2---:R-:W-:Y:S01]  /*0c70*/  ULEA UR4, UR5, UR4, 0x18 ;  /* 0x0000000405047291 */ /* 0x004fe2000f8ec0ff */
[----:B------:R-:W2:Y:S11]  /*0c80*/  FENCE.VIEW.ASYNC.S ;  /* 0x00000000000073c6 */ /* 0x000eb60000000000 */
[----:B--2---:R4:W2:Y:S01]  /*0c90*/  SYNCS.EXCH.64 URZ, [UR4+0xf0], UR6 ;  /* 0x0000f00604ff75b2 */ /* 0x0048a20008000100 */
[----:B------:R4:W3:Y:S01]  /*0ca0*/  SYNCS.EXCH.64 URZ, [UR4+0x110], UR8 ;  /* 0x0001100804ff75b2 */ /* 0x0008e20008000100 */
[----:B------:R4:W1:Y:S01]  /*0cb0*/  SYNCS.EXCH.64 URZ, [UR4+0xf8], UR6 ;  /* 0x0000f80604ff75b2 */ /* 0x0008620008000100 */
[----:B------:R4:W1:Y:S01]  /*0cc0*/  SYNCS.EXCH.64 URZ, [UR4+0x118], UR8 ;  /* 0x0001180804ff75b2 */ /* 0x0008620008000100 */
[----:B------:R4:W1:Y:S01]  /*0cd0*/  SYNCS.EXCH.64 URZ, [UR4+0x100], UR6 ;  /* 0x0001000604ff75b2 */ /* 0x0008620008000100 */
[----:B------:R4:W1:Y:S01]  /*0ce0*/  SYNCS.EXCH.64 URZ, [UR4+0x120], UR8 ;  /* 0x0001200804ff75b2 */ /* 0x0008620008000100 */
[----:B------:R4:W1:Y:S01]  /*0cf0*/  SYNCS.EXCH.64 URZ, [UR4+0x108], UR6 ;  /* 0x0001080604ff75b2 */ /* 0x0008620008000100 */
[----:B------:R4:W1:Y:S02]  /*0d00*/  SYNCS.EXCH.64 URZ, [UR4+0x128], UR8 ;  /* 0x0001280804ff75b2 */ /* 0x0008640008000100 */
[----:B----4-:R-:W-:Y:S01]  /*0d10*/  NOP ;  /* 0x0000000000007918 */ /* 0x010fe20000000000 */
.L_x_13:
[----:B------:R-:W4:Y:S01]  /*0d20*/  SHFL.IDX PT, R0, R52, RZ, 0x1f ;  /* 0x00001fff34007589 */ /* 0x000f2200000e0000 */
[----:B------:R-:W-:Y:S01]  /*0d30*/  ISETP.NE.OR P1, PT, RZ, UR13, !P1 ;  /* 0x0000000dff007c0c */ /* 0x000fe2000cf25670 */
[----:B------:R-:W-:Y:S01]  /*0d40*/  NOP ;  /* 0x0000000000007918 */ /* 0x000fe20000000000 */
[----:B----4-:R-:W-:-:S13]  /*0d50*/  ISETP.NE.AND P0, PT, R0, 0x3, PT ;  /* 0x000000030000780c */ /* 0x010fda0003f05270 */
[----:B------:R-:W-:Y:S05]  /*0d60*/  @P0 BRA `(.L_x_14) ;  /* 0x0000000000380947 */ /* 0x000fea0003800000 */
[----:B--2---:R-:W2:Y:S01]  /*0d70*/  S2UR UR5, SR_CgaCtaId ;  /* 0x00000000000579c3 */ /* 0x004ea20000008800 */
[----:B---3--:R-:W-:Y:S01]  /*0d80*/  UMOV UR4, 0x400 ;  /* 0x0000040000047882 */ /* 0x008fe20000000000 */
[----:B------:R-:W-:Y:S01]  /*0d90*/  UMOV UR6, 0x20 ;  /* 0x0000002000067882 */ /* 0x000fe20000000000 */
[----:B------:R-:W-:Y:S01]  /*0da0*/  ELECT P0, URZ, PT ;  /* 0x0000000000ff782f */ /* 0x000fe20003800000 */
[----:B------:R-:W-:-:S04]  /*0db0*/  UIADD3 UR6, UPT, UPT, -UR6, 0x100000, URZ ;  /* 0x0010000006067890 */ /* 0x000fc8000fffe1ff */
[----:B------:R-:W-:Y:S02]  /*0dc0*/  USHF.L.U32 UR7, UR6, 0xb, URZ ;  /* 0x0000000b06077899 */ /* 0x000fe400080006ff */
[----:B------:R-:W-:Y:S02]  /*0dd0*/  USHF.L.U32 UR6, UR6, 0x1, URZ ;  /* 0x0000000106067899 */ /* 0x000fe400080006ff */
[----:B--2---:R-:W-:Y:S01]  /*0de0*/  ULEA UR4, UR5, UR4, 0x18 ;  /* 0x0000000405047291 */ /* 0x004fe2000f8ec0ff */
[----:B------:R-:W2:Y:S11]  /*0df0*/  FENCE.VIEW.ASYNC.S ;  /* 0x00000000000073c6 */ /* 0x000eb60000000000 */
[----:B--2---:R4:W2:Y:S01]  /*0e00*/  SYNCS.EXCH.64 URZ, [UR4+0x130], UR6 ;  /* 0x0001300604ff75b2 */ /* 0x0048a20008000100 */
[----:B------:R4:W3:Y:S01]  /*0e10*/  SYNCS.EXCH.64 URZ, [UR4+0x140], UR6 ;  /* 0x0001400604ff75b2 */ /* 0x0008e20008000100 */
[----:B------:R4:W1:Y:S01]  /*0e20*/  SYNCS.EXCH.64 URZ, [UR4+0x138], UR6 ;  /* 0x0001380604ff75b2 */ /* 0x0008620008000100 */
[----:B------:R4:W1:Y:S02]  /*0e30*/  SYNCS.EXCH.64 URZ, [UR4+0x148], UR6 ;  /* 0x0001480604ff75b2 */ /* 0x0008640008000100 */
[----:B----4-:R-:W-:Y:S01]  /*0e40*/  NOP ;  /* 0x0000000000007918 */ /* 0x010fe20000000000 */
.L_x_14:
[----:B---3--:R-:W3:Y:S01]  /*0e50*/  S2UR UR7, SR_CgaCtaId ;  /* 0x00000000000779c3 */ /* 0x008ee20000008800 */
[----:B------:R-:W-:Y:S01]  /*0e60*/  VOTEU.ALL UP0, P1 ;  /* 0x0000000000ff7886 */ /* 0x000fe20000800000 */
[----:B--2---:R-:W-:Y:S01]  /*0e70*/  UMOV UR4, 0x20 ;  /* 0x0000002000047882 */ /* 0x004fe20000000000 */
[----:B------:R-:W-:Y:S01]  /*0e80*/  NOP ;  /* 0x0000000000007918 */ /* 0x000fe20000000000 */
[----:B-1----:R-:W-:Y:S01]  /*0e90*/  LOP3.LUT R3, R65, 0x1f, RZ, 0xc0, !PT ;  /* 0x0000001f41037812 */ /* 0x002fe200078ec0ff */
[----:B------:R-:W-:Y:S01]  /*0ea0*/  UISETP.NE.AND UP4, UPT, UR13, URZ, UPT ;  /* 0x000000ff0d00728c */ /* 0x000fe2000bf85270 */
[----:B------:R-:W-:Y:S01]  /*0eb0*/  @!UP0 UMOV UR6, 0x400 ;  /* 0x0000040000068882 */ /* 0x000fe20000000000 */
[----:B------:R-:W-:-:S04]  /*0ec0*/  @!UP0 UIADD3 UR4, UPT, UPT, -UR4, 0x100000, URZ ;  /* 0x0010000004048890 */ /* 0x000fc8000fffe1ff */
[----:B------:R-:W-:Y:S02]  /*0ed0*/  @!UP0 USHF.L.U32 UR5, UR4, 0xb, URZ ;  /* 0x0000000b04058899 */ /* 0x000fe400080006ff */
[----:B------:R-:W-:Y:S02]  /*0ee0*/  @!UP0 USHF.L.U32 UR4, UR4, 0x1, URZ ;  /* 0x0000000104048899 */ /* 0x000fe400080006ff */
[----:B---3--:R-:W-:Y:S01]  /*0ef0*/  @!UP0 ULEA UR6, UR7, UR6, 0x18 ;  /* 0x0000000607068291 */ /* 0x008fe2000f8ec0ff */
[----:B------:R-:W1:Y:S01]  /*0f00*/  LDCU UR7, c[0x0][0x36c] ;  /* 0x00006d80ff0777ac */ /* 0x000e620008000800 */
[----:B------:R-:W-:Y:S01]  /*0f10*/  VOTEU.ALL UP0, P1 ;  /* 0x0000000000ff7886 */ /* 0x000fe20000800000 */
[----:B------:R-:W2:Y:S09]  /*0f20*/  FENCE.VIEW.ASYNC.S ;  /* 0x00000000000073c6 */ /* 0x000eb20000000000 */
[----:B--2---:R2:W3:Y:S01]  /*0f30*/  @!UP0 SYNCS.EXCH.64 URZ, [UR6+0x150], UR4 ;  /* 0x0001500406ff85b2 */ /* 0x0044e20008000100 */
[----:B-1----:R-:W-:-:S09]  /*0f40*/  UISETP.EQ.U32.AND UP5, UPT, UR7, 0x1, UPT ;  /* 0x000000010700788c */ /* 0x002fd2000bfa2070 */
[----:B--2---:R-:W-:Y:S05]  /*0f50*/  BRA.U !UP5, `(.L_x_15) ;  /* 0x000000010d087547 */ /* 0x004fea000b800000 */
[----:B---3--:R-:W-:Y:S01]  /*0f60*/  UCGABAR_ARV ;  /* 0x00000000000079c7 */ /* 0x008fe20008000000 */
[----:B------:R-:W-:Y:S05]  /*0f70*/  BRA `(.L_x_16) ;  /* 0x0000000000047947 */ /* 0x000fea0003800000 */
.L_x_15:
[----:B---3--:R-:W-:Y:S01]  /*0f80*/  NOP ;  /* 0x0000000000007918 */ /* 0x008fe20000000000 */
.L_x_16:
[----:B------:R-:W1:Y:S01]  /*0f90*/  S2UR UR19, SR_CTAID.X ;  /* 0x00000000001379c3 */ /* 0x000e620000002500 */
[----:B------:R-:W-:-:S05]  /*0fa0*/  CS2R.32 R54, SR_CgaSize ;  /* 0x0000000000367805 */ /* 0x000fca0000008a00 */
[----:B------:R-:W-:-:S05]  /*0fb0*/  IMAD R54, R54, -0xa0, RZ ;  /* 0xffffff6036367824 */ /* 0x000fca00078e02ff */
[----:B------:R-:W-:-:S14]  /*0fc0*/  R2UR UR5, R54 ;  /* 0x00000000360572ca */ /* 0x000fdc00000e0000 */
[----:B------:R-:W2:Y:S01]  /*0fd0*/  LDCU UR5, c[0x0][UR5+0x2b0] ;  /* 0x00005600050577ac */ /* 0x000ea20008000800 */
[----:B------:R-:W-:-:S05]  /*0fe0*/  CS2R.32 R54, SR_CgaSize ;  /* 0x0000000000367805 */ /* 0x000fca0000008a00 */
[----:B------:R-:W-:-:S05]  /*0ff0*/  IMAD R54, R54, -0xa0, RZ ;  /* 0xffffff6036367824 */ /* 0x000fca00078e02ff */
[----:B------:R-:W-:-:S14]  /*1000*/  R2UR UR4, R54 ;  /* 0x00000000360472ca */ /* 0x000fdc00000e0000 */
[----:B------:R-:W3:Y:S01]  /*1010*/  LDCU UR4, c[0x0][UR4+0x2b4] ;  /* 0x00005680040477ac */ /* 0x000ee20008000800 */
[----:B------:R-:W4:Y:S01]  /*1020*/  S2UR UR7, SR_CTAID.Y ;  /* 0x00000000000779c3 */ /* 0x000f220000002600 */
[----:B------:R-:W-:-:S05]  /*1030*/  CS2R.32 R54, SR_CgaSize ;  /* 0x0000000000367805 */ /* 0x000fca0000008a00 */
[----:B------:R-:W-:-:S05]  /*1040*/  IMAD R54, R54, -0xa0, RZ ;  /* 0xffffff6036367824 */ /* 0x000fca00078e02ff */
[----:B------:R-:W-:-:S14]  /*1050*/  R2UR UR8, R54 ;  /* 0x00000000360872ca */ /* 0x000fdc00000e0000 */
[----:B------:R-:W3:Y:S01]  /*1060*/  LDCU UR8, c[0x0][UR8+0x2a0] ;  /* 0x00005400080877ac */ /* 0x000ee20008000800 */
[----:B------:R-:W-:-:S05]  /*1070*/  CS2R.32 R54, SR_CgaSize ;  /* 0x0000000000367805 */ /* 0x000fca0000008a00 */
[----:B------:R-:W-:-:S05]  /*1080*/  IMAD R54, R54, -0xa0, RZ ;  /* 0xffffff6036367824 */ /* 0x000fca00078e02ff */
[----:B------:R-:W-:-:S14]  /*1090*/  R2UR UR9, R54 ;  /* 0x00000000360972ca */ /* 0x000fdc00000e0000 */
[----:B------:R-:W3:Y:S01]  /*10a0*/  LDCU UR9, c[0x0][UR9+0x2a4] ;  /* 0x00005480090977ac */ /* 0x000ee20008000800 */
[----:B------:R-:W3:Y:S01]  /*10b0*/  S2UR UR10, SR_CgaCtaId ;  /* 0x00000000000a79c3 */ /* 0x000ee20000008800 */
[----:B------:R-:W-:Y:S01]  /*10c0*/  UISETP.GT.U32.AND UP0, UPT, UR47, 0xffff, UPT ;  /* 0x0000ffff2f00788c */ /* 0x000fe2000bf04070 */
[----:B------:R-:W3:Y:S01]  /*10d0*/  LDCU UR18, c[0x0][0xb24] ;  /* 0x00016480ff1277ac */ /* 0x000ee20008000800 */
[----:B------:R-:W-:Y:S01]  /*10e0*/  UMOV UR27, 0x5 ;  /* 0x00000005001b7882 */ /* 0x000fe20000000000 */
[----:B-1----:R-:W-:-:S04]  /*10f0*/  I2FP.F32.U32 R2, UR19 ;  /* 0x0000001300027c45 */ /* 0x002fc80008201000 */
[----:B------:R-:W1:Y:S01]  /*1100*/  S2UR UR36, SR_CTAID.Z ;  /* 0x00000000002479c3 */ /* 0x000e620000002700 */
[----:B------:R-:W1:Y:S01]  /*1110*/  LDCU UR45, c[0x0][0xb24] ;  /* 0x00016480ff2d77ac */ /* 0x000e620008000800 */
[----:B--2---:R-:W-:Y:S01]  /*1120*/  FMUL R2, R2, UR5 ;  /* 0x0000000502027c20 */ /* 0x004fe20008400000 */
[----:B------:R-:W-:Y:S01]  /*1130*/  USEL UR5, UR47, 0xffff, !UP0 ;  /* 0x0000ffff2f057887 */ /* 0x000fe2000c000000 */
[----:B----4-:R-:W-:Y:S01]  /*1140*/  I2FP.F32.U32 R0, UR7 ;  /* 0x0000000700007c45 */ /* 0x010fe20008201000 */
[----:B------:R-:W2:Y:S03]  /*1150*/  LDCU UR26, c[0x0][0xb30] ;  /* 0x00016600ff1a77ac */ /* 0x000ea60008000800 */
[----:B------:R-:W4:Y:S01]  /*1160*/  F2I.U32.TRUNC.NTZ R2, R2 ;  /* 0x0000000200027305 */ /* 0x000f22000020f000 */
[----:B---3--:R-:W-:Y:S01]  /*1170*/  FMUL R0, R0, UR4 ;  /* 0x0000000400007c20 */ /* 0x008fe20008400000 */
[----:B------:R-:W-:-:S02]  /*1180*/  ULOP3.LUT UR24, UR5, 0xffff, URZ, 0xc0, !UPT ;  /* 0x0000ffff05187892 */ /* 0x000fc4000f8ec0ff */
[----:B------:R-:W-:Y:S02]  /*1190*/  USHF.L.U32 UR28, UR10, 0x9, URZ ;  /* 0x000000090a1c7899 */ /* 0x000fe400080006ff */
[----:B------:R-:W-:Y:S02]  /*11a0*/  UISETP.GE.AND UP2, UPT, UR18, 0x1, UPT ;  /* 0x000000011200788c */ /* 0x000fe4000bf46270 */
[----:B------:R-:W3:Y:S01]  /*11b0*/  F2I.U32.TRUNC.NTZ R0, R0 ;  /* 0x0000000000007305 */ /* 0x000ee2000020f000 */
[----:B------:R-:W-:Y:S01]  /*11c0*/  UMOV UR32, UR7 ;  /* 0x0000000700207c82 */ /* 0x000fe20008000000 */
[----:B------:R-:W-:Y:S01]  /*11d0*/  UMOV UR20, UR19 ;  /* 0x0000001300147c82 */ /* 0x000fe20008000000 */
[----:B----4-:R-:W-:Y:S02]  /*11e0*/  R2UR UR4, R2 ;  /* 0x00000000020472ca */ /* 0x010fe400000e0000 */
[----:B------:R-:W-:Y:S02]  /*11f0*/  PRMT R2, RZ, 0x7610, R2 ;  /* 0x00007610ff027816 */ /* 0x000fe40000000002 */
[----:B---3--:R-:W-:-:S02]  /*1200*/  R2UR UR6, R0 ;  /* 0x00000000000672ca */ /* 0x008fc400000e0000 */
[----:B------:R-:W-:-:S07]  /*1210*/  PRMT R0, RZ, 0x7610, R0 ;  /* 0x00007610ff007816 */ /* 0x000fce0000000000 */
[----:B------:R-:W-:-:S04]  /*1220*/  UIADD3 UR5, UPT, UPT, -UR4, URZ, URZ ;  /* 0x000000ff04057290 */ /* 0x000fc8000fffe1ff */
[----:B------:R-:W-:Y:S02]  /*1230*/  UIMAD UR5, UR8, UR5, UR19 ;  /* 0x00000005080572a4 */ /* 0x000fe4000f8e0213 */
[----:B------:R-:W-:-:S04]  /*1240*/  UIADD3 UR4, UPT, UPT, -UR6, URZ, URZ ;  /* 0x000000ff06047290 */ /* 0x000fc8000fffe1ff */
[----:B------:R-:W-:Y:S01]  /*1250*/  IMAD.U32 R54, RZ, RZ, UR5 ;  /* 0x00000005ff367e24 */ /* 0x000fe2000f8e00ff */
[----:B------:R-:W-:-:S06]  /*1260*/  UIMAD UR4, UR9, UR4, UR7 ;  /* 0x00000004090472a4 */ /* 0x000fcc000f8e0207 */
[----:B------:R-:W-:Y:S01]  /*1270*/  IMAD.U32 R53, RZ, RZ, UR4 ;  /* 0x00000004ff357e24 */ /* 0x000fe2000f8e00ff */
[----:B-12---:R-:W-:Y:S06]  /*1280*/  BRA.U UP4, `(.L_x_17) ;  /* 0x0000000104447547 */ /* 0x006fec000b800000 */
[----:B------:R-:W-:Y:S02]  /*1290*/  R2UR UR4, R54 ;  /* 0x00000000360472ca */ /* 0x000fe400000e0000 */
[----:B------:R-:W-:-:S11]  /*12a0*/  R2UR UR8, R53 ;  /* 0x00000000350872ca */ /* 0x000fd600000e0000 */
[----:B------:R-:W-:Y:S02]  /*12b0*/  UISETP.GT.U32.AND UP0, UPT, UR4, 0x1, UPT ;  /* 0x000000010400788c */ /* 0x000fe4000bf04070 */
[----:B------:R-:W-:Y:S02]  /*12c0*/  ULOP3.LUT UR4, UR4, 0xfffffffe, URZ, 0xc0, !UPT ;  /* 0xfffffffe04047892 */ /* 0x000fe4000f8ec0ff */
[----:B------:R-:W-:Y:S02]  /*12d0*/  UISETP.NE.AND UP1, UPT, UR8, URZ, UP0 ;  /* 0x000000ff0800728c */ /* 0x000fe40008725270 */
[----:B------:R-:W-:Y:S02]  /*12e0*/  UISETP.NE.AND UP0, UPT, UR8, 0x1, UP0 ;  /* 0x000000010800788c */ /* 0x000fe40008705270 */
[----:B------:R-:W-:Y:S02]  /*12f0*/  USEL UR7, URZ, 0x1, UP1 ;  /* 0x00000001ff077887 */ /* 0x000fe40008800000 */
[----:B------:R-:W-:-:S02]  /*1300*/  USEL UR6, URZ, 0x4, UP0 ;  /* 0x00000004ff067887 */ /* 0x000fc40008000000 */
[----:B------:R-:W-:Y:S02]  /*1310*/  USEL UR5, URZ, 0x2, UP1 ;  /* 0x00000002ff057887 */ /* 0x000fe40008800000 */
[----:B------:R-:W-:Y:S02]  /*1320*/  ULEA UR4, UR8, UR4, 0x1 ;  /* 0x0000000408047291 */ /* 0x000fe4000f8e08ff */
[----:B------:R-:W-:Y:S02]  /*1330*/  USEL UR8, URZ, 0x8, UP0 ;  /* 0x00000008ff087887 */ /* 0x000fe40008000000 */
[----:B------:R-:W-:-:S03]  /*1340*/  UIADD3 UR5, UPT, UPT, UR5, UR6, UR7 ;  /* 0x0000000605057290 */ /* 0x000fc6000fffe007 */
[----:B------:R-:W-:Y:S01]  /*1350*/  UMOV UR6, 0x3 ;  /* 0x0000000300067882 */ /* 0x000fe20000000000 */
[----:B------:R-:W-:Y:S02]  /*1360*/  UIADD3 UR5, UPT, UPT, UR5, UR8, URZ ;  /* 0x0000000805057290 */ /* 0x000fe4000fffe0ff */
[----:B------:R-:W-:-:S04]  /*1370*/  USHF.L.U32 UR4, UR6, UR4, URZ ;  /* 0x0000000406047299 */ /* 0x000fc800080006ff */
[----:B------:R-:W-:Y:S02]  /*1380*/  IMAD.U32 R2, RZ, RZ, UR5 ;  /* 0x00000005ff027e24 */ /* 0x000fe4000f8e00ff */
[----:B------:R-:W-:Y:S02]  /*1390*/  IMAD.U32 R0, RZ, RZ, UR4 ;  /* 0x00000004ff007e24 */ /* 0x000fe4000f8e00ff */
.L_x_17:
[----:B------:R-:W-:Y:S05]  /*13a0*/  BRA.U !UP2, `(.L_x_18) ;  /* 0x000000010ad07547 */ /* 0x000fea000b800000 */
[----:B------:R-:W1:Y:S01]  /*13b0*/  LDCU.128 UR20, c[0x0][0xb10] ;  /* 0x00016200ff1477ac */ /* 0x000e620008000c00 */
[----:B------:R-:W2:Y:S01]  /*13c0*/  LDCU UR12, c[0x0][0x370] ;  /* 0x00006e00ff0c77ac */ /* 0x000ea20008000800 */
[----:B------:R-:W3:Y:S01]  /*13d0*/  LDCU UR5, c[0x0][0x374] ;  /* 0x00006e80ff0577ac */ /* 0x000ee20008000800 */
[----:B------:R-:W4:Y:S01]  /*13e0*/  LDCU UR25, c[0x0][0xb0c] ;  /* 0x00016180ff1977ac */ /* 0x000f220008000800 */
[----:B------:R-:W4:Y:S01]  /*13f0*/  LDCU UR4, c[0x0][0xb20] ;  /* 0x00016400ff0477ac */ /* 0x000f220008000800 */
[----:B------:R-:W4:Y:S01]  /*1400*/  LDCU.64 UR16, c[0x0][0xb28] ;  /* 0x00016500ff1077ac */ /* 0x000f220008000a00 */
[----:B-1----:R-:W-:Y:S02]  /*1410*/  UISETP.NE.AND UP0, UPT, UR22, 0x1, UPT ;  /* 0x000000011600788c */ /* 0x002fe4000bf05270 */
[----:B---3--:R-:W-:Y:S02]  /*1420*/  UIMAD.WIDE.U32 UR6, UR5, UR23, URZ ;  /* 0x00000017050672a5 */ /* 0x008fe4000f8e00ff */
[----:B--2---:R-:W-:-:S02]  /*1430*/  UIMAD.WIDE.U32 UR8, UR12, UR20, URZ ;  /* 0x000000140c0872a5 */ /* 0x004fc4000f8e00ff */
[----:B----4-:R-:W-:Y:S02]  /*1440*/  UISETP.NE.AND UP1, UPT, UR25, 0x1, UPT ;  /* 0x000000011900788c */ /* 0x010fe4000bf25270 */
[----:B------:R-:W-:Y:S01]  /*1450*/  UISETP.NE.AND UP2, UPT, UR18, 0x1, UPT ;  /* 0x000000011200788c */ /* 0x000fe2000bf45270 */
[----:B------:R-:W-:Y:S02]  /*1460*/  UMOV UR6, UR7 ;  /* 0x0000000700067c82 */ /* 0x000fe40008000000 */
[----:B------:R-:W-:Y:S01]  /*1470*/  UMOV UR8, UR9 ;  /* 0x0000000900087c82 */ /* 0x000fe20008000000 */
[----:B------:R-:W-:Y:S02]  /*1480*/  @UP0 USHF.R.U32.HI UR5, URZ, UR4, UR6 ;  /* 0x00000004ff050299 */ /* 0x000fe40008011606 */
[----:B------:R-:W-:Y:S02]  /*1490*/  UIMAD.WIDE.U32 UR14, UR32, UR23, URZ ;  /* 0x00000017200e72a5 */ /* 0x000fe4000f8e00ff */
[----:B------:R-:W-:-:S02]  /*14a0*/  UIMAD.WIDE.U32 UR6, UR5, UR16, URZ ;  /* 0x00000010050672a5 */ /* 0x000fc4000f8e00ff */
[----:B------:R-:W-:Y:S02]  /*14b0*/  @UP1 USHF.R.U32.HI UR12, URZ, UR21, UR8 ;  /* 0x00000015ff0c1299 */ /* 0x000fe40008011608 */
[----:B------:R-:W-:Y:S02]  /*14c0*/  UIMAD.WIDE.U32 UR10, UR19, UR20, URZ ;  /* 0x00000014130a72a5 */ /* 0x000fe4000f8e00ff */
[----:B------:R-:W-:Y:S01]  /*14d0*/  UIMAD.WIDE.U32 UR8, UR12, UR16, URZ ;  /* 0x000000100c0872a5 */ /* 0x000fe2000f8e00ff */
[----:B------:R-:W-:Y:S01]  /*14e0*/  UMOV UR14, UR15 ;  /* 0x0000000f000e7c82 */ /* 0x000fe20008000000 */
[----:B------:R-:W-:Y:S01]  /*14f0*/  UMOV UR6, UR7 ;  /* 0x0000000700067c82 */ /* 0x000fe20008000000 */
[----:B------:R-:W-:Y:S02]  /*1500*/  USHF.R.U32.HI UR14, URZ, UR4, UR14 ;  /* 0x00000004ff0e7299 */ /* 0x000fe4000801160e */
[----:B------:R-:W-:Y:S01]  /*1510*/  @UP2 USHF.R.U32.HI UR5, URZ, UR17, UR6 ;  /* 0x00000011ff052299 */ /* 0x000fe20008011606 */
[----:B------:R-:W-:-:S02]  /*1520*/  UMOV UR10, UR11 ;  /* 0x0000000b000a7c82 */ /* 0x000fc40008000000 */
[----:B------:R-:W-:Y:S01]  /*1530*/  UMOV UR6, UR9 ;  /* 0x0000000900067c82 */ /* 0x000fe20008000000 */
[----:B------:R-:W-:Y:S02]  /*1540*/  USHF.R.U32.HI UR10, URZ, UR21, UR10 ;  /* 0x00000015ff0a7299 */ /* 0x000fe4000801160a */
[----:B------:R-:W-:Y:S02]  /*1550*/  @UP2 USHF.R.U32.HI UR12, URZ, UR17, UR6 ;  /* 0x00000011ff0c2299 */ /* 0x000fe40008011606 */
[----:B------:R-:W-:Y:S02]  /*1560*/  USEL UR4, UR32, UR14, !UP0 ;  /* 0x0000000e20047287 */ /* 0x000fe4000c000000 */
[----:B------:R-:W-:Y:S02]  /*1570*/  UIMAD UR6, UR5, UR18, URZ ;  /* 0x00000012050672a4 */ /* 0x000fe4000f8e02ff */
[----:B------:R-:W-:Y:S02]  /*1580*/  USEL UR5, UR19, UR10, !UP1 ;  /* 0x0000000a13057287 */ /* 0x000fe4000c800000 */
[----:B------:R-:W-:-:S02]  /*1590*/  UIMAD UR8, UR12, UR18, URZ ;  /* 0x000000120c0872a4 */ /* 0x000fc4000f8e02ff */
[----:B------:R-:W-:Y:S02]  /*15a0*/  UISETP.GE.AND UP0, UPT, UR4, UR6, UPT ;  /* 0x000000060400728c */ /* 0x000fe4000bf06270 */
[----:B------:R-:W-:Y:S02]  /*15b0*/  UIMAD.WIDE.U32 UR6, UR4, UR16, URZ ;  /* 0x00000010040672a5 */ /* 0x000fe4000f8e00ff */
[----:B------:R-:W-:Y:S02]  /*15c0*/  UISETP.GE.OR UP0, UPT, UR5, UR8, UP0 ;  /* 0x000000080500728c */ /* 0x000fe40008706670 */
[----:B------:R-:W-:Y:S02]  /*15d0*/  UIMAD.WIDE.U32 UR8, UR5, UR16, URZ ;  /* 0x00000010050872a5 */ /* 0x000fe4000f8e00ff */
[----:B------:R-:W-:Y:S02]  /*15e0*/  USHF.R.U32.HI UR7, URZ, UR17, UR7 ;  /* 0x00000011ff077299 */ /* 0x000fe40008011607 */
[----:B------:R-:W-:-:S02]  /*15f0*/  UIADD3 UR10, UPT, UPT, -UR4, URZ, URZ ;  /* 0x000000ff040a7290 */ /* 0x000fc4000fffe1ff */
[----:B------:R-:W-:Y:S02]  /*1600*/  USEL UR7, UR4, UR7, !UP2 ;  /* 0x0000000704077287 */ /* 0x000fe4000d000000 */
[----:B------:R-:W-:Y:S01]  /*1610*/  UIADD3 UR20, UPT, UPT, -UR5, URZ, URZ ;  /* 0x000000ff05147290 */ /* 0x000fe2000fffe1ff */
[----:B------:R-:W-:Y:S01]  /*1620*/  @!UP0 UMOV UR6, UR9 ;  /* 0x0000000900068c82 */ /* 0x000fe20008000000 */
[----:B------:R-:W-:Y:S02]  /*1630*/  UIADD3 UR8, UPT, UPT, -UR7, URZ, URZ ;  /* 0x000000ff07087290 */ /* 0x000fe4000fffe1ff */
[----:B------:R-:W-:Y:S02]  /*1640*/  @!UP0 USHF.R.U32.HI UR6, URZ, UR17, UR6 ;  /* 0x00000011ff068299 */ /* 0x000fe40008011606 */
[----:B------:R-:W-:Y:S02]  /*1650*/  UIMAD UR8, UR18, UR8, UR4 ;  /* 0x00000008120872a4 */ /* 0x000fe4000f8e0204 */
[----:B------:R-:W-:-:S02]  /*1660*/  @!UP0 USEL UR6, UR5, UR6, !UP2 ;  /* 0x0000000605068287 */ /* 0x000fc4000d000000 */
[----:B------:R-:W-:Y:S02]  /*1670*/  UIMAD UR32, UR22, UR10, UR32 ;  /* 0x0000000a162072a4 */ /* 0x000fe4000f8e0220 */
[----:B------:R-:W-:Y:S02]  /*1680*/  @!UP0 UIADD3 UR7, UPT, UPT, UR7, -UR6, URZ ;  /* 0x8000000607078290 */ /* 0x000fe4000fffe0ff */
[----:B------:R-:W-:Y:S02]  /*1690*/  @!UP0 UIMAD UR6, UR8, UR12, UR6 ;  /* 0x0000000c080682a4 */ /* 0x000fe4000f8e0206 */
[----:B------:R-:W-:Y:S02]  /*16a0*/  @!UP0 UIMAD UR4, UR7, UR18, UR5 ;  /* 0x00000012070482a4 */ /* 0x000fe4000f8e0205 */
[----:B------:R-:W-:Y:S02]  /*16b0*/  UIMAD UR20, UR25, UR20, UR19 ;  /* 0x00000014191472a4 */ /* 0x000fe4000f8e0213 */
[----:B------:R-:W-:Y:S01]  /*16c0*/  UIMAD UR32, UR4, UR22, UR32 ;  /* 0x00000016042072a4 */ /* 0x000fe2000f8e0220 */
[----:B------:R-:W-:-:S02]  /*16d0*/  @!UP0 UMOV UR5, UR6 ;  /* 0x0000000600058c82 */ /* 0x000fc40008000000 */
[----:B------:R-:W-:-:S12]  /*16e0*/  UIMAD UR20, UR5, UR25, UR20 ;  /* 0x00000019051472a4 */ /* 0x000fd8000f8e0214 */
.L_x_18:
[----:B------:R-:W-:Y:S02]  /*16f0*/  UISETP.NE.AND UP0, UPT, UR26, 0x1, UPT ;  /* 0x000000011a00788c */ /* 0x000fe4000bf05270 */
[----:B------:R-:W-:Y:S02]  /*1700*/  UISETP.NE.AND UP1, UPT, UR13, 0x2, UPT ;  /* 0x000000020d00788c */ /* 0x000fe4000bf25270 */
[----:B------:R-:W-:Y:S02]  /*1710*/  ULOP3.LUT UR28, UR28, 0x400, URZ, 0xc0, !UPT ;  /* 0x000004001c1c7892 */ /* 0x000fe4000f8ec0ff */
[----:B------:R-:W-:-:S03]  /*1720*/  USHF.L.U32 UR24, UR27, UR24, URZ ;  /* 0x000000181b187299 */ /* 0x000fc600080006ff */
[----:B------:R-:W-:Y:S09]  /*1730*/  BRA.U UP0, `(.L_x_19) ;  /* 0x0000000100447547 */ /* 0x000ff2000b800000 */
[----:B------:R-:W1:Y:S01]  /*1740*/  LDCU.128 UR8, c[0x0][0xb10] ;  /* 0x00016200ff0877ac */ /* 0x000e620008000c00 */
[----:B------:R-:W2:Y:S01]  /*1750*/  LDCU UR12, c[0x0][0xb0c] ;  /* 0x00016180ff0c77ac */ /* 0x000ea20008000800 */
[----:B------:R-:W3:Y:S01]  /*1760*/  LDCU UR14, c[0x0][0xb20] ;  /* 0x00016400ff0e77ac */ /* 0x000ee20008000800 */
[----:B-1----:R-:W-:Y:S02]  /*1770*/  UIMAD.WIDE.U32 UR6, UR20, UR8, URZ ;  /* 0x00000008140672a5 */ /* 0x002fe4000f8e00ff */
[----:B------:R-:W-:Y:S02]  /*1780*/  UIMAD.WIDE.U32 UR4, UR32, UR11, URZ ;  /* 0x0000000b200472a5 */ /* 0x000fe4000f8e00ff */
[----:B--2---:R-:W-:Y:S02]  /*1790*/  UISETP.NE.AND UP2, UPT, UR12, 0x1, UPT ;  /* 0x000000010c00788c */ /* 0x004fe4000bf45270 */
[----:B------:R-:W-:Y:S01]  /*17a0*/  UISETP.NE.AND UP0, UPT, UR10, 0x1, UPT ;  /* 0x000000010a00788c */ /* 0x000fe2000bf05270 */
[----:B------:R-:W-:-:S02]  /*17b0*/  UMOV UR6, UR7 ;  /* 0x0000000700067c82 */ /* 0x000fc40008000000 */
[----:B------:R-:W-:Y:S01]  /*17c0*/  UMOV UR4, UR5 ;  /* 0x0000000500047c82 */ /* 0x000fe20008000000 */
[----:B------:R-:W-:Y:S02]  /*17d0*/  USHF.R.U32.HI UR6, URZ, UR9, UR6 ;  /* 0x00000009ff067299 */ /* 0x000fe40008011606 */
[----:B---3--:R-:W-:Y:S02]  /*17e0*/  USHF.R.U32.HI UR4, URZ, UR14, UR4 ;  /* 0x0000000eff047299 */ /* 0x008fe40008011604 */
[----:B------:R-:W-:Y:S02]  /*17f0*/  USEL UR5, UR20, UR6, !UP2 ;  /* 0x0000000614057287 */ /* 0x000fe4000d000000 */
[----:B------:R-:W-:-:S04]  /*1800*/  USEL UR4, UR32, UR4, !UP0 ;  /* 0x0000000420047287 */ /* 0x000fc8000c000000 */
[----:B------:R-:W-:Y:S02]  /*1810*/  UIADD3 UR6, UPT, UPT, -UR4, UR5, URZ ;  /* 0x0000000504067290 */ /* 0x000fe4000fffe1ff */
[----:B------:R-:W-:Y:S02]  /*1820*/  UIADD3 UR4, UPT, UPT, UR4, -UR5, URZ ;  /* 0x8000000504047290 */ /* 0x000fe4000fffe0ff */
[----:B------:R-:W-:Y:S02]  /*1830*/  UIMAD UR32, UR6, UR10, UR32 ;  /* 0x0000000a062072a4 */ /* 0x000fe4000f8e0220 */
[----:B------:R-:W-:-:S12]  /*1840*/  UIMAD UR20, UR4, UR12, UR20 ;  /* 0x0000000c041472a4 */ /* 0x000fd8000f8e0214 */
.L_x_19:
[----:B------:R-:W-:Y:S05]  /*1850*/  BRA.U !UP5, `(.L_x_20) ;  /* 0x000000010d0c7547 */ /* 0x000fea000b800000 */
[----:B------:R-:W-:Y:S01]  /*1860*/  UCGABAR_WAIT ;  /* 0x0000000000007dc7 */ /* 0x000fe20008000000 */
[----:B------:R-:W-:Y:S01]  /*1870*/  CCTL.IVALL ;  /* 0x00000000ff00798f */ /* 0x000fe20002000000 */
[----:B------:R-:W-:Y:S05]  /*1880*/  BRA `(.L_x_21) ;  /* 0x0000000000047947 */ /* 0x000fea0003800000 */
.L_x_20:
[----:B------:R-:W-:Y:S06]  /*1890*/  BAR.SYNC.DEFER_BLOCKING 0x0 ;  /* 0x0000000000007b1d */ /* 0x000fec0000010000 */
.L_x_21:
[----:B------:R-:W-:Y:S05]  /*18a0*/  BRA.U UP1, `(.L_x_22) ;  /* 0x0000001501807547 */ /* 0x000fea000b800000 */
[----:B------:R-:W1:Y:S01]  /*18b0*/  LDCU UR6, c[0x0][0x38c] ;  /* 0x00007180ff0677ac */ /* 0x000e620008000800 */
[----:B------:R-:W2:Y:S01]  /*18c0*/  S2UR UR9, SR_CgaCtaId ;  /* 0x00000000000979c3 */ /* 0x000ea20000008800 */
[----:B------:R-:W-:Y:S01]  /*18d0*/  PLOP3.LUT P1, PT, PT, PT, UP3, 0x80, 0x8 ;  /* 0x000000000008781c */ /* 0x000fe20003f2f038 */
[----:B------:R-:W-:Y:S01]  /*18e0*/  IMAD.MOV.U32 R12, RZ, RZ, 0x1 ;  /* 0x00000001ff0c7424 */ /* 0x000fe200078e00ff */
[----:B------:R-:W-:Y:S01]  /*18f0*/  UMOV UR8, 0x400 ;  /* 0x0000040000087882 */ /* 0x000fe20000000000 */
[----:B------:R-:W-:Y:S01]  /*1900*/  UISETP.NE.AND UP1, UPT, UR13, URZ, UPT ;  /* 0x000000ff0d00728c */ /* 0x000fe2000bf25270 */
[----:B------:R-:W-:Y:S01]  /*1910*/  ISETP.NE.AND P2, PT, R3, RZ, P3 ;  /* 0x000000ff0300720c */ /* 0x000fe20001f45270 */
[----:B------:R-:W-:Y:S01]  /*1920*/  USHF.L.U32 UR7, UR19, 0x6, URZ ;  /* 0x0000000613077899 */ /* 0x000fe200080006ff */
[----:B------:R-:W-:Y:S01]  /*1930*/  PLOP3.LUT P1, PT, P1, PT, PT, 0x8, 0x80 ;  /* 0x000000000080781c */ /* 0x000fe20000f2e170 */
[----:B------:R-:W-:Y:S01]  /*1940*/  USHF.L.U32 UR46, UR19, 0x7, URZ ;  /* 0x00000007132e7899 */ /* 0x000fe200080006ff */
[----:B------:R-:W-:Y:S01]  /*1950*/  CS2R R10, SRZ ;  /* 0x00000000000a7805 */ /* 0x000fe2000001ff00 */
[----:B------:R-:W-:Y:S01]  /*1960*/  IMAD.MOV.U32 R9, RZ, RZ, RZ ;  /* 0x000000ffff097224 */ /* 0x000fe200078e00ff */
[----:B------:R-:W3:Y:S01]  /*1970*/  LDCU UR39, c[0x0][0x370] ;  /* 0x00006e00ff2777ac */ /* 0x000ee20008000800 */
[----:B------:R-:W-:Y:S01]  /*1980*/  IMAD.MOV.U32 R8, RZ, RZ, 0x1 ;  /* 0x00000001ff087424 */ /* 0x000fe200078e00ff */
[----:B------:R-:W4:Y:S01]  /*1990*/  LDCU.64 UR26, c[0x0][0x348] ;  /* 0x00006900ff1a77ac */ /* 0x000f220008000a00 */
[----:B-1----:R-:W-:-:S02]  /*19a0*/  UIADD3 UR5, UPT, UPT, UR6, 0x1f, URZ ;  /* 0x0000001f06057890 */ /* 0x002fc4000fffe0ff */
[----:B------:R-:W-:Y:S02]  /*19b0*/  UIADD3 UR47, UPT, UPT, UR6, 0x3e, URZ ;  /* 0x0000003e062f7890 */ /* 0x000fe4000fffe0ff */
[----:B------:R-:W-:Y:S02]  /*19c0*/  USHF.R.S32.HI UR4, URZ, 0x1f, UR5 ;  /* 0x0000001fff047899 */ /* 0x000fe40008011405 */
[----:B--2---:R-:W-:Y:S02]  /*19d0*/  ULEA UR13, UR9, UR8, 0x18 ;  /* 0x00000008090d7291 */ /* 0x004fe4000f8ec0ff */
[----:B------:R-:W-:Y:S02]  /*19e0*/  ULEA.HI UR4, UR4, UR5, URZ, 0x5 ;  /* 0x0000000504047291 */ /* 0x000fe4000f8f28ff */
[----:B------:R-:W-:Y:S02]  /*19f0*/  ULOP3.LUT UR5, UR7, 0x40, URZ, 0xc0, !UPT ;  /* 0x0000004007057892 */ /* 0x000fe4000f8ec0ff */
[----:B------:R-:W-:-:S02]  /*1a00*/  USHF.R.S32.HI UR41, URZ, 0x5, UR4 ;  /* 0x00000005ff297899 */ /* 0x000fc40008011404 */
[----:B------:R-:W-:Y:S02]  /*1a10*/  UIADD3 UR4, UPT, UPT, UR6, -0x1, URZ ;  /* 0xffffffff06047890 */ /* 0x000fe4000fffe0ff */
[----:B------:R-:W-:Y:S02]  /*1a20*/  UISETP.LT.U32.AND UP0, UPT, UR41, 0x8, UPT ;  /* 0x000000082900788c */ /* 0x000fe4000bf01070 */
[----:B------:R-:W-:Y:S02]  /*1a30*/  UISETP.GE.U32.AND UP2, UPT, UR4, -0x3f, UPT ;  /* 0xffffffc10400788c */ /* 0x000fe4000bf46070 */
[----:B------:R-:W-:Y:S02]  /*1a40*/  USEL UR40, UR41, 0x8, UP0 ;  /* 0x0000000829287887 */ /* 0x000fe40008000000 */
[----:B------:R-:W-:Y:S02]  /*1a50*/  ULEA UR30, UR28, UR13, 0x2 ;  /* 0x0000000d1c1e7291 */ /* 0x000fe4000f8e10ff */
[----:B------:R-:W-:Y:S01]  /*1a60*/  UIADD3 UR4, UPT, UPT, UR40, -0x1, URZ ;  /* 0xffffffff28047890 */ /* 0x000fe2000fffe0ff */
[----:B------:R-:W1:Y:S04]  /*1a70*/  LDCU UR38, c[0x0][0x374] ;  /* 0x00006e80ff2677ac */ /* 0x000e680008000800 */
[----:B------:R-:W-:-:S02]  /*1a80*/  @UP2 UIADD3 UR4, UPT, UPT, UR40, URZ, URZ ;  /* 0x000000ff28042290 */ /* 0x000fc4000fffe0ff */
[----:B------:R-:W-:Y:S02]  /*1a90*/  ULOP3.LUT UR46, UR46, 0x80, URZ, 0xc0, !UPT ;  /* 0x000000802e2e7892 */ /* 0x000fe4000f8ec0ff */
[----:B------:R-:W-:Y:S02]  /*1aa0*/  USEL UR21, UR54, 0x2, UP1 ;  /* 0x0000000236157887 */ /* 0x000fe40008800000 */
[----:B------:R-:W-:Y:S02]  /*1ab0*/  ULEA.HI UR44, UR28, UR5, URZ, 0x1b ;  /* 0x000000051c2c7291 */ /* 0x000fe4000f8fd8ff */
[----:B------:R-:W-:Y:S02]  /*1ac0*/  UIADD3 UR30, UPT, UPT, UR30, 0x8400, URZ ;  /* 0x000084001e1e7890 */ /* 0x000fe4000fffe0ff */
[----:B------:R-:W-:Y:S02]  /*1ad0*/  UIADD3 UR43, UPT, UPT, UR41, -UR40, URZ ;  /* 0x80000028292b7290 */ /* 0x000fe4000fffe0ff */
[----:B------:R-:W-:-:S02]  /*1ae0*/  UIADD3 UR29, UPT, UPT, UR4, 0x1, URZ ;  /* 0x00000001041d7890 */ /* 0x000fc4000fffe0ff */
[----:B------:R-:W-:Y:S01]  /*1af0*/  UIADD3 UR42, UPT, UPT, -UR4, URZ, URZ ;  /* 0x000000ff042a7290 */ /* 0x000fe2000fffe1ff */
[----:B-1-34-:R-:W-:-:S11]  /*1b00*/  UMOV UR6, URZ ;  /* 0x000000ff00067c82 */ /* 0x01afd60008000000 */
.L_x_42:
[----:B------:R-:W1:Y:S02]  /*1b10*/  S2UR UR4, SR_CgaCtaId ;  /* 0x00000000000479c3 */ /* 0x000e640000008800 */
[----:B-1----:R-:W-:-:S09]  /*1b20*/  UISETP.NE.AND UP0, UPT, UR4, URZ, UPT ;  /* 0x000000ff0400728c */ /* 0x002fd2000bf05270 */
[----:B------:R-:W-:Y:S05]  /*1b30*/  BRA.U UP0, `(.L_x_23) ;  /* 0x0000000100287547 */ /* 0x000fea000b800000 */
[----:B------:R-:W-:Y:S02]  /*1b40*/  LEA R0, R9, UR13, 0x3 ;  /* 0x0000000d09007c11 */ /* 0x000fe4000f8e18ff */
[----:B------:R-:W-:-:S04]  /*1b50*/  SHF.L.U32 R2, R8, 0x1f, RZ ;  /* 0x0000001f08027819 */ /* 0x000fc800000006ff */
[----:B------:R-:W1:Y:S02]  /*1b60*/  SYNCS.PHASECHK.TRANS64.TRYWAIT P0, [R0+URZ+0x140], R2 ;  /* 0x00014002000075a7 */ /* 0x000e6400080011ff */
[----:B-1----:R-:W-:Y:S05]  /*1b70*/  @!P0 BRA `(.L_x_24) ;  /* 0x0000009800188947 */ /* 0x002fea0003800000 */
.L_x_189:
[----:B------:R-:W-:Y:S01]  /*1b80*/  VIADD R9, R9, 0x1 ;  /* 0x0000000109097836 */ /* 0x000fe20000000000 */
[----:B------:R1:W-:Y:S04]  /*1b90*/  SYNCS.ARRIVE.TRANS64.A1T0 RZ, [R0+URZ+0x130], RZ ;  /* 0x000130ff00ff79a7 */ /* 0x0003e800081000ff */
[----:B------:R-:W-:-:S04]  /*1ba0*/  ISETP.NE.AND P0, PT, R9, 0x2, PT ;  /* 0x000000020900780c */ /* 0x000fc80003f05270 */
[----:B------:R-:W-:Y:S02]  /*1bb0*/  SEL R9, R9, RZ, P0 ;  /* 0x000000ff09097207 */ /* 0x000fe40000000000 */
[----:B-1----:R-:W-:-:S04]  /*1bc0*/  SEL R0, RZ, 0x1, P0 ;  /* 0x00000001ff007807 */ /* 0x002fc80000000000 */
[----:B------:R-:W-:-:S07]  /*1bd0*/  LOP3.LUT R8, R8, R0, RZ, 0x3c, !PT ;  /* 0x0000000008087212 */ /* 0x000fce00078e3cff */
.L_x_23:
[----:B------:R-:W-:Y:S01]  /*1be0*/  ULEA UR4, UR6, UR13, 0x3 ;  /* 0x0000000d06047291 */ /* 0x000fe2000f8e18ff */
[----:B------:R-:W-:Y:S01]  /*1bf0*/  SHF.L.U32 R0, R12, 0x1f, RZ ;  /* 0x0000001f0c007819 */ /* 0x000fe200000006ff */
[----:B------:R-:W-:Y:S02]  /*1c00*/  UISETP.GE.U32.AND UP0, UPT, UR47, 0x3f, UPT ;  /* 0x0000003f2f00788c */ /* 0x000fe4000bf06070 */
[----:B------:R-:W-:Y:S01]  /*1c10*/  ULEA UR11, UR32, UR46, 0x8 ;  /* 0x0000002e200b7291 */ /* 0x000fe2000f8e40ff */
[----:B------:R-:W-:-:S04]  /*1c20*/  UMOV UR7, URZ ;  /* 0x000000ff00077c82 */ /* 0x000fc80008000000 */
[----:B------:R1:W2:Y:S01]  /*1c30*/  SYNCS.PHASECHK.TRANS64.TRYWAIT P0, [UR4+0x40], R0 ;  /* 0x00004000ff0075a7 */ /* 0x0002a20008001104 */
[----:B------:R-:W-:-:S04]  /*1c40*/  ULEA.HI UR4, UR20, UR20, URZ, 0x1 ;  /* 0x0000001414047291 */ /* 0x000fc8000f8f08ff */
[----:B------:R-:W-:-:S04]  /*1c50*/  USHF.L.U32 UR4, UR4, 0x6, URZ ;  /* 0x0000000604047899 */ /* 0x000fc800080006ff */
[----:B------:R-:W-:-:S04]  /*1c60*/  ULOP3.LUT UR35, UR4, 0xffffff80, URZ, 0xc0, !UPT ;  /* 0xffffff8004237892 */ /* 0x000fc8000f8ec0ff */
[----:B------:R-:W-:Y:S01]  /*1c70*/  UIADD3 UR35, UPT, UPT, UR44, UR35, URZ ;  /* 0x000000232c237290 */ /* 0x000fe2000fffe0ff */
[----:B------:R-:W-:Y:S11]  /*1c80*/  BRA.U !UP0, `(.L_x_25) ;  /* 0x0000000108c87547 */ /* 0x000ff6000b800000 */
[----:B------:R-:W-:Y:S01]  /*1c90*/  UMOV UR16, UR42 ;  /* 0x0000002a00107c82 */ /* 0x000fe20008000000 */
[----:B------:R-:W-:Y:S01]  /*1ca0*/  UMOV UR4, UR6 ;  /* 0x0000000600047c82 */ /* 0x000fe20008000000 */
[----:B------:R-:W-:-:S05]  /*1cb0*/  UMOV UR34, URZ ;  /* 0x000000ff00227c82 */ /* 0x000fca0008000000 */
.L_x_31:
[----:B------:R-:W-:Y:S01]  /*1cc0*/  ULEA UR33, UR4, UR13, 0x3 ;  /* 0x0000000d04217291 */ /* 0x000fe2000f8e18ff */
[----:B------:R-:W-:Y:S01]  /*1cd0*/  @P3 MOV R2, 0xc000 ;  /* 0x0000c00000023802 */ /* 0x000fe20000000f00 */
[----:B--234-:R-:W-:Y:S10]  /*1ce0*/  @P0 BRA `(.L_x_26) ;  /* 0x00000000000c0947 */ /* 0x01cff40003800000 */
[----:B------:R-:W-:-:S04]  /*1cf0*/  SHF.L.U32 R3, R12, 0x1f, RZ ;  /* 0x0000001f0c037819 */ /* 0x000fc800000006ff */
[----:B------:R-:W2:Y:S02]  /*1d00*/  SYNCS.PHASECHK.TRANS64.TRYWAIT P0, [UR33+0x40], R3 ;  /* 0x00004003ff0075a7 */ /* 0x000ea40008001121 */
[----:B--2---:R-:W-:Y:S05]  /*1d10*/  @!P0 BRA `(.L_x_27) ;  /* 0x0000009400c48947 */ /* 0x004fea0003800000 */
.L_x_26:
[----:B------:R2:W-:Y:S01]  /*1d20*/  @P3 SYNCS.ARRIVE.TRANS64 RZ, [UR33], R2 ;  /* 0x00000002ffff39a7 */ /* 0x0005e20008000021 */
[----:B------:R-:W-:Y:S02]  /*1d30*/  ULOP3.LUT UR5, UR21, 0x2, URZ, 0xfc, !UPT ;  /* 0x0000000215057892 */ /* 0x000fe4000f8efcff */
[----:B------:R-:W-:Y:S02]  /*1d40*/  UIADD3 UR16, UPT, UPT, UR16, 0x1, URZ ;  /* 0x0000000110107890 */ /* 0x000fe4000fffe0ff */
[----:B------:R-:W-:Y:S02]  /*1d50*/  UISETP.NE.AND UP0, UPT, UR5, 0x2, UPT ;  /* 0x000000020500788c */ /* 0x000fe4000bf05270 */
[----:B------:R-:W-:-:S07]  /*1d60*/  UISETP.NE.AND UP2, UPT, UR16, 0x1, UPT ;  /* 0x000000011000788c */ /* 0x000fce000bf45270 */
[----:B------:R-:W-:Y:S05]  /*1d70*/  BRA.U UP0, `(.L_x_28) ;  /* 0x0000000100047547 */ /* 0x000fea000b800000 */
[----:B------:R-:W-:Y:S05]  /*1d80*/  BPT.TRAP 0x1 ;  /* 0x000000040000795c */ /* 0x000fea0000300000 */
.L_x_28:
[----:B------:R-:W-:Y:S04]  /*1d90*/  BSSY.RECONVERGENT B0, `(.L_x_29) ;  /* 0x0000003000007945 */ /* 0x000fe80003800200 */
[----:B------:R-:W-:Y:S05]  /*1da0*/  @!P2 BRA `(.L_x_30) ;  /* 0x000000000004a947 */ /* 0x000fea0003800000 */
[----:B------:R-:W-:Y:S05]  /*1db0*/  BPT.TRAP 0x1 ;  /* 0x000000040000795c */ /* 0x000fea0000300000 */
.L_x_30:
[----:B------:R-:W-:Y:S05]  /*1dc0*/  BSYNC.RECONVERGENT B0 ;  /* 0x0000000000007941 */ /* 0x000fea0003800200 */
.L_x_29:
[----:B------:R-:W-:Y:S02]  /*1dd0*/  UIADD3 UR5, UPT, UPT, UR4, 0x1, URZ ;  /* 0x0000000104057890 */ /* 0x000fe4000fffe0ff */
[----:B------:R-:W-:Y:S02]  /*1de0*/  ULEA UR32, UR4, UR28, 0xb ;  /* 0x0000001c04207291 */ /* 0x000fe4000f8e58ff */
[----:B------:R-:W-:Y:S02]  /*1df0*/  UISETP.NE.AND UP0, UPT, UR5, 0x8, UPT ;  /* 0x000000080500788c */ /* 0x000fe4000bf05270 */
[----:B------:R-:W-:Y:S02]  /*1e00*/  UIADD3 UR14, UP1, UPT, UR26, 0x80, URZ ;  /* 0x000000801a0e7890 */ /* 0x000fe4000ff3e0ff */
[----:B------:R-:W-:Y:S02]  /*1e10*/  USEL UR7, URZ, 0x1, UP0 ;  /* 0x00000001ff077887 */ /* 0x000fe40008000000 */
[----:B------:R-:W-:-:S02]  /*1e20*/  USEL UR6, UR5, URZ, UP0 ;  /* 0x000000ff05067287 */ /* 0x000fc40008000000 */
[----:B------:R-:W-:Y:S02]  /*1e30*/  ULEA UR8, UR4, UR13, 0xe ;  /* 0x0000000d04087291 */ /* 0x000fe4000f8e70ff */
[----:B------:R-:W-:Y:S01]  /*1e40*/  ULEA UR5, UR6, UR13, 0x3 ;  /* 0x0000000d06057291 */ /* 0x000fe2000f8e18ff */
[----:B------:R-:W-:Y:S01]  /*1e50*/  LOP3.LUT R12, R12, UR7, RZ, 0x3c, !PT ;  /* 0x000000070c0c7c12 */ /* 0x000fe2000f8e3cff */
[----:B------:R-:W-:Y:S02]  /*1e60*/  ULEA UR32, UR32, UR13, 0x2 ;  /* 0x0000000d20207291 */ /* 0x000fe4000f8e10ff */
[----:B------:R-:W-:Y:S01]  /*1e70*/  UIADD3 UR4, UP0, UPT, UR26, 0x180, URZ ;  /* 0x000001801a047890 */ /* 0x000fe2000ff1e0ff */
[----:B-1----:R-:W-:Y:S01]  /*1e80*/  SHF.L.U32 R0, R12, 0x1f, RZ ;  /* 0x0000001f0c007819 */ /* 0x002fe200000006ff */
[----:B------:R-:W-:Y:S02]  /*1e90*/  ULOP3.LUT UR33, UR33, 0xfefffff8, URZ, 0xc0, !UPT ;  /* 0xfefffff821217892 */ /* 0x000fe4000f8ec0ff */
[----:B------:R-:W-:Y:S01]  /*1ea0*/  UIADD3.X UR15, UPT, UPT, URZ, UR27, URZ, UP1, !UPT ;  /* 0x0000001bff0f7290 */ /* 0x000fe20008ffe4ff */
[----:B------:R3:W4:Y:S01]  /*1eb0*/  SYNCS.PHASECHK.TRANS64.TRYWAIT P0, [UR5+0x40], R0 ;  /* 0x00004000ff0075a7 */ /* 0x0007220008001105 */
[----:B------:R-:W-:-:S02]  /*1ec0*/  UIADD3 UR32, UPT, UPT, UR32, 0x8400, URZ ;  /* 0x0000840020207890 */ /* 0x000fc4000fffe0ff */
[----:B------:R-:W-:Y:S02]  /*1ed0*/  UPRMT UR7, URZ, 0x5410, UR24 ;  /* 0x00005410ff077896 */ /* 0x000fe40008000018 */
[----:B------:R-:W-:Y:S02]  /*1ee0*/  UIADD3 UR8, UPT, UPT, UR8, 0x18400, URZ ;  /* 0x0001840008087890 */ /* 0x000fe4000fffe0ff */
[----:B------:R-:W-:Y:S01]  /*1ef0*/  UIADD3.X UR5, UPT, UPT, URZ, UR27, URZ, UP0, !UPT ;  /* 0x0000001bff057290 */ /* 0x000fe200087fe4ff */
[----:B------:R-:W-:Y:S01]  /*1f00*/  UMOV UR18, 0x0 ;  /* 0x0000000000127882 */ /* 0x000fe20000000000 */
[----:B------:R-:W-:Y:S01]  /*1f10*/  UMOV UR19, 0x10000000 ;  /* 0x1000000000137882 */ /* 0x000fe20000000000 */
[----:B------:R-:W-:Y:S01]  /*1f20*/  UMOV UR10, UR34 ;  /* 0x00000022000a7c82 */ /* 0x000fe20008000000 */
[----:B------:R-:W-:Y:S01]  /*1f30*/  UMOV UR12, UR36 ;  /* 0x00000024000c7c82 */ /* 0x000fe20008000000 */
[----:B------:R-:W-:Y:S01]  /*1f40*/  UMOV UR9, UR33 ;  /* 0x0000002100097c82 */ /* 0x000fe20008000000 */
[----:B------:R1:W-:Y:S03]  /*1f50*/  UTMALDG.3D.MULTICAST.2CTA [UR32], [UR14], UR7, desc[UR18] ;  /* 0x000012200e0073b4 */ /* 0x0003e60008211807 */
[----:B------:R2:W-:Y:S01]  /*1f60*/  UTMALDG.3D.2CTA [UR8], [UR4], desc[UR18] ;  /* 0x00001208040075b4 */ /* 0x0005e20008211000 */
[----:B-1----:R-:W-:Y:S01]  /*1f70*/  UIADD3 UR34, UPT, UPT, UR34, 0x20, URZ ;  /* 0x0000002022227890 */ /* 0x002fe2000fffe0ff */
[----:B------:R-:W-:Y:S01]  /*1f80*/  UMOV UR7, UR29 ;  /* 0x0000001d00077c82 */ /* 0x000fe20008000000 */
[----:B--2---:R-:W-:Y:S01]  /*1f90*/  UMOV UR4, UR6 ;  /* 0x0000000600047c82 */ /* 0x004fe20008000000 */
[----:B------:R-:W-:Y:S09]  /*1fa0*/  BRA.U UP2, `(.L_x_31) ;  /* 0xfffffffd02447547 */ /* 0x000ff2000b83ffff */
.L_x_25:
[----:B------:R-:W-:Y:S01]  /*1fb0*/  ULEA UR4, UR6, UR13, 0x3 ;  /* 0x0000000d06047291 */ /* 0x000fe2000f8e18ff */
[----:B-1-3--:R-:W-:Y:S01]  /*1fc0*/  SHF.L.U32 R0, R12, 0x1f, RZ ;  /* 0x0000001f0c007819 */ /* 0x00afe200000006ff */
[----:B------:R-:W-:Y:S01]  /*1fd0*/  @!P1 SYNCS.ARRIVE.TRANS64.A1T0 RZ, [UR13+0xc8], RZ ;  /* 0x0000c8ffffff99a7 */ /* 0x000fe2000810000d */
[----:B------:R-:W-:-:S06]  /*1fe0*/  UISETP.GT.AND UP0, UPT, UR41, UR40, UPT ;  /* 0x000000282900728c */ /* 0x000fcc000bf04270 */
[----:B--2-4-:R1:W2:Y:S03]  /*1ff0*/  SYNCS.PHASECHK.TRANS64.TRYWAIT P0, [UR4+0x40], R0 ;  /* 0x00004000ff0075a7 */ /* 0x0142a60008001104 */
[----:B------:R-:W-:Y:S05]  /*2000*/  BRA.U !UP0, `(.L_x_32) ;  /* 0x0000000108c07547 */ /* 0x000fea000b800000 */
[----:B------:R-:W-:Y:S01]  /*2010*/  UIADD3 UR25, UPT, UPT, UR43, UR7, URZ ;  /* 0x000000072b197290 */ /* 0x000fe2000fffe0ff */
[----:B------:R-:W-:-:S11]  /*2020*/  UMOV UR4, UR6 ;  /* 0x0000000600047c82 */ /* 0x000fd60008000000 */
.L_x_38:
[----:B------:R-:W-:Y:S01]  /*2030*/  ULEA UR17, UR4, UR13, 0x3 ;  /* 0x0000000d04117291 */ /* 0x000fe2000f8e18ff */
[----:B--2---:R-:W-:Y:S01]  /*2040*/  @P3 MOV R2, 0xc000 ;  /* 0x0000c00000023802 */ /* 0x004fe20000000f00 */
[----:B--2-4-:R-:W-:Y:S10]  /*2050*/  @P0 BRA `(.L_x_33) ;  /* 0x00000000000c0947 */ /* 0x014ff40003800000 */
[----:B------:R-:W-:-:S04]  /*2060*/  SHF.L.U32 R3, R12, 0x1f, RZ ;  /* 0x0000001f0c037819 */ /* 0x000fc800000006ff */
[----:B------:R-:W2:Y:S02]  /*2070*/  SYNCS.PHASECHK.TRANS64.TRYWAIT P0, [UR17+0x40], R3 ;  /* 0x00004003ff0075a7 */ /* 0x000ea40008001111 */
[----:B--2---:R-:W-:Y:S05]  /*2080*/  @!P0 BRA `(.L_x_34) ;  /* 0x0000009400008947 */ /* 0x004fea0003800000 */
.L_x_33:
[----:B------:R2:W-:Y:S01]  /*2090*/  @P3 SYNCS.ARRIVE.TRANS64 RZ, [UR17], R2 ;  /* 0x00000002ffff39a7 */ /* 0x0005e20008000011 */
[----:B------:R-:W-:-:S04]  /*20a0*/  ULOP3.LUT UR5, UR21, 0x2, URZ, 0xfc, !UPT ;  /* 0x0000000215057892 */ /* 0x000fc8000f8efcff */
[----:B------:R-:W-:-:S09]  /*20b0*/  UISETP.NE.AND UP0, UPT, UR5, 0x2, UPT ;  /* 0x000000020500788c */ /* 0x000fd2000bf05270 */
[----:B------:R-:W-:Y:S05]  /*20c0*/  BRA.U UP0, `(.L_x_35) ;  /* 0x0000000100047547 */ /* 0x000fea000b800000 */
[----:B------:R-:W-:Y:S05]  /*20d0*/  BPT.TRAP 0x1 ;  /* 0x000000040000795c */ /* 0x000fea0000300000 */
.L_x_35:
[----:B------:R-:W-:Y:S04]  /*20e0*/  BSSY.RECONVERGENT B0, `(.L_x_36) ;  /* 0x0000003000007945 */ /* 0x000fe80003800200 */
[----:B------:R-:W-:Y:S05]  /*20f0*/  @!P2 BRA `(.L_x_37) ;  /* 0x000000000004a947 */ /* 0x000fea0003800000 */
[----:B------:R-:W-:Y:S05]  /*2100*/  BPT.TRAP 0x1 ;  /* 0x000000040000795c */ /* 0x000fea0000300000 */
.L_x_37:
[----:B------:R-:W-:Y:S05]  /*2110*/  BSYNC.RECONVERGENT B0 ;  /* 0x0000000000007941 */ /* 0x000fea0003800200 */
.L_x_36:
[----:B------:R-:W-:Y:S02]  /*2120*/  UIADD3 UR5, UPT, UPT, UR4, 0x1, URZ ;  /* 0x0000000104057890 */ /* 0x000fe4000fffe0ff */
[----:B------:R-:W-:Y:S02]  /*2130*/  UIADD3 UR14, UP1, UPT, UR26, 0x80, URZ ;  /* 0x000000801a0e7890 */ /* 0x000fe4000ff3e0ff */
[----:B------:R-:W-:Y:S02]  /*2140*/  UISETP.NE.AND UP0, UPT, UR5, 0x8, UPT ;  /* 0x000000080500788c */ /* 0x000fe4000bf05270 */
[----:B------:R-:W-:Y:S02]  /*2150*/  ULEA UR16, UR4, UR30, 0xd ;  /* 0x0000001e04107291 */ /* 0x000fe4000f8e68ff */
[----:B------:R-:W-:Y:S02]  /*2160*/  USEL UR8, URZ, 0x1, UP0 ;  /* 0x00000001ff087887 */ /* 0x000fe40008000000 */
[----:B------:R-:W-:-:S02]  /*2170*/  USEL UR6, UR5, URZ, UP0 ;  /* 0x000000ff05067287 */ /* 0x000fc40008000000 */
[----:B------:R-:W-:Y:S02]  /*2180*/  UIADD3 UR22, UP0, UPT, UR26, 0x180, URZ ;  /* 0x000001801a167890 */ /* 0x000fe4000ff1e0ff */
[----:B------:R-:W-:Y:S01]  /*2190*/  LOP3.LUT R12, R12, UR8, RZ, 0x3c, !PT ;  /* 0x000000080c0c7c12 */ /* 0x000fe2000f8e3cff */
[----:B------:R-:W-:Y:S02]  /*21a0*/  ULEA UR8, UR4, UR13, 0xe ;  /* 0x0000000d04087291 */ /* 0x000fe4000f8e70ff */
[----:B------:R-:W-:Y:S01]  /*21b0*/  ULEA UR5, UR6, UR13, 0x3 ;  /* 0x0000000d06057291 */ /* 0x000fe2000f8e18ff */
[----:B-1----:R-:W-:Y:S01]  /*21c0*/  SHF.L.U32 R0, R12, 0x1f, RZ ;  /* 0x0000001f0c007819 */ /* 0x002fe200000006ff */
[----:B------:R-:W-:Y:S02]  /*21d0*/  USHF.L.U32 UR18, UR7, 0x5, URZ ;  /* 0x0000000507127899 */ /* 0x000fe400080006ff */
[----:B------:R-:W-:Y:S02]  /*21e0*/  ULOP3.LUT UR17, UR17, 0xfefffff8, URZ, 0xc0, !UPT ;  /* 0xfefffff811117892 */ /* 0x000fe4000f8ec0ff */
[----:B------:R-:W-:-:S02]  /*21f0*/  UIADD3.X UR15, UPT, UPT, URZ, UR27, URZ, UP1, !UPT ;  /* 0x0000001bff0f7290 */ /* 0x000fc40008ffe4ff */
[----:B------:R-:W-:Y:S01]  /*2200*/  UPRMT UR4, URZ, 0x5410, UR24 ;  /* 0x00005410ff047896 */ /* 0x000fe20008000018 */
[----:B------:R3:W4:Y:S01]  /*2210*/  SYNCS.PHASECHK.TRANS64.TRYWAIT P0, [UR5+0x40], R0 ;  /* 0x00004000ff0075a7 */ /* 0x0007220008001105 */
[----:B------:R-:W-:Y:S02]  /*2220*/  UIADD3 UR8, UPT, UPT, UR8, 0x18400, URZ ;  /* 0x0001840008087890 */ /* 0x000fe4000fffe0ff */
[----:B------:R-:W-:Y:S01]  /*2230*/  UIADD3.X UR23, UPT, UPT, URZ, UR27, URZ, UP0, !UPT ;  /* 0x0000001bff177290 */ /* 0x000fe200087fe4ff */
[----:B------:R-:W-:Y:S01]  /*2240*/  UMOV UR32, 0x0 ;  /* 0x0000000000207882 */ /* 0x000fe20000000000 */
[----:B------:R-:W-:Y:S01]  /*2250*/  UMOV UR33, 0x10000000 ;  /* 0x1000000000217882 */ /* 0x000fe20000000000 */
[----:B------:R-:W-:Y:S01]  /*2260*/  UMOV UR19, UR35 ;  /* 0x0000002300137c82 */ /* 0x000fe20008000000 */
[----:B------:R-:W-:Y:S01]  /*2270*/  UMOV UR20, UR36 ;  /* 0x0000002400147c82 */ /* 0x000fe20008000000 */
[----:B------:R-:W-:Y:S01]  /*2280*/  UMOV UR12, UR36 ;  /* 0x00000024000c7c82 */ /* 0x000fe20008000000 */
[----:B------:R-:W-:Y:S01]  /*2290*/  UMOV UR9, UR17 ;  /* 0x0000001100097c82 */ /* 0x000fe20008000000 */
[----:B------:R-:W-:Y:S01]  /*22a0*/  UMOV UR10, UR18 ;  /* 0x00000012000a7c82 */ /* 0x000fe20008000000 */
[----:B------:R1:W-:Y:S01]  /*22b0*/  UTMALDG.3D.MULTICAST.2CTA [UR16], [UR14], UR4, desc[UR32] ;  /* 0x000020100e0073b4 */ /* 0x0003e20008211804 */
[----:B------:R-:W-:-:S04]  /*22c0*/  UIADD3 UR7, UPT, UPT, UR7, 0x1, URZ ;  /* 0x0000000107077890 */ /* 0x000fc8000fffe0ff */
[----:B------:R-:W-:Y:S01]  /*22d0*/  UISETP.NE.AND UP0, UPT, UR7, UR25, UPT ;  /* 0x000000190700728c */ /* 0x000fe2000bf05270 */
[----:B------:R3:W-:Y:S01]  /*22e0*/  UTMALDG.3D.2CTA [UR8], [UR22], desc[UR32] ;  /* 0x00002008160075b4 */ /* 0x0007e20008211000 */
[----:B-1----:R-:W-:-:S07]  /*22f0*/  UMOV UR4, UR6 ;  /* 0x0000000600047c82 */ /* 0x002fce0008000000 */
[----:B---3--:R-:W-:Y:S05]  /*2300*/  BRA.U UP0, `(.L_x_38) ;  /* 0xfffffffd00487547 */ /* 0x008fea000b83ffff */
.L_x_32:
[C---:B------:R-:W-:Y:S01]  /*2310*/  LEA R3, R11.reuse, UR13, 0x3 ;  /* 0x0000000d0b037c11 */ /* 0x040fe2000f8e18ff */
[----:B------:R-:W-:Y:S01]  /*2320*/  NOP ;  /* 0x0000000000007918 */ /* 0x000fe20000000000 */
[----:B-1----:R-:W-:Y:S02]  /*2330*/  SHF.L.U32 R0, R10, 0x1f, RZ ;  /* 0x0000001f0a007819 */ /* 0x002fe400000006ff */
[----:B------:R-:W-:Y:S02]  /*2340*/  LEA R4, R11, UR13, 0x4 ;  /* 0x0000000d0b047c11 */ /* 0x000fe4000f8e20ff */
[----:B--2-4-:R-:W1:Y:S02]  /*2350*/  SYNCS.PHASECHK.TRANS64.TRYWAIT P0, [R3+URZ+0xd0], R0 ;  /* 0x0000d000030075a7 */ /* 0x014e6400080011ff */
[----:B-1----:R-:W-:Y:S05]  /*2360*/  @!P0 BRA `(.L_x_39) ;  /* 0x0000009000608947 */ /* 0x002fea0003800000 */
.L_x_192:
[----:B------:R-:W2:Y:S01]  /*2370*/  LDS.128 R4, [R4+0x160] ;  /* 0x0001600004047984 */ /* 0x000ea20000000c00 */
[----:B------:R-:W-:Y:S01]  /*2380*/  UISETP.GE.AND UP0, UPT, UR45, 0x1, UPT ;  /* 0x000000012d00788c */ /* 0x000fe2000bf06270 */
[----:B------:R-:W-:Y:S01]  /*2390*/  @!PT LDS RZ, [RZ] ;  /* 0x00000000fffff984 */ /* 0x000fe20000000800 */
[----:B------:R-:W-:Y:S01]  /*23a0*/  @!PT LDS RZ, [RZ] ;  /* 0x00000000fffff984 */ /* 0x000fe20000000800 */
[----:B------:R-:W-:Y:S01]  /*23b0*/  @!PT LDS RZ, [RZ] ;  /* 0x00000000fffff984 */ /* 0x000fe20000000800 */
[----:B------:R-:W-:Y:S01]  /*23c0*/  @!PT LDS RZ, [RZ] ;  /* 0x00000000fffff984 */ /* 0x000fe20000000800 */
[----:B------:R3:W-:Y:S06]  /*23d0*/  MEMBAR.ALL.CTA ;  /* 0x0000000000007992 */ /* 0x0007ec0000008000 */
[----:B---3--:R-:W3:Y:S01]  /*23e0*/  FENCE.VIEW.ASYNC.S ;  /* 0x00000000000073c6 */ /* 0x008ee20000000000 */
[----:B--2---:R-:W-:-:S13]  /*23f0*/  LOP3.LUT P0, RZ, R6, 0x1, RZ, 0xc0, !PT ;  /* 0x0000000106ff7812 */ /* 0x004fda000780c0ff */
[----:B---3--:R-:W-:Y:S01]  /*2400*/  VOTEU.ANY UP1, P0 ;  /* 0x0000000000ff7886 */ /* 0x008fe20000020100 */
[----:B------:R-:W-:-:S13]  /*2410*/  PLOP3.LUT P0, PT, PT, PT, UP1, 0x80, 0x8 ;  /* 0x000000000008781c */ /* 0x000fda0003f0f018 */
[----:B-1----:R-:W-:Y:S02]  /*2420*/  @P0 LOP3.LUT R0, R5, 0xffff, RZ, 0xc0, !PT ;  /* 0x0000ffff05000812 */ /* 0x002fe400078ec0ff */
[----:B------:R-:W-:Y:S02]  /*2430*/  @P0 MOV R2, R4 ;  /* 0x0000000400020202 */ /* 0x000fe40000000f00 */
[----:B------:R-:W-:Y:S01]  /*2440*/  @P0 R2UR UR5, R0 ;  /* 0x00000000000502ca */ /* 0x000fe200000e0000 */
[----:B------:R-:W-:Y:S01]  /*2450*/  VIADD R0, R3, 0xe0 ;  /* 0x000000e003007836 */ /* 0x000fe20000000000 */
[----:B------:R-:W-:Y:S02]  /*2460*/  @P0 SHF.R.U32.HI R4, RZ, 0x10, R5 ;  /* 0x00000010ff040819 */ /* 0x000fe40000011605 */
[----:B------:R-:W-:Y:S02]  /*2470*/  @P0 R2UR UR7, R2 ;  /* 0x00000000020702ca */ /* 0x000fe400000e0000 */
[----:B------:R-:W-:-:S02]  /*2480*/  PRMT R0, RZ, 0x654, R0 ;  /* 0x00000654ff007816 */ /* 0x000fc40000000000 */
[----:B------:R-:W-:Y:S02]  /*2490*/  @P0 R2UR UR4, R4 ;  /* 0x00000000040402ca */ /* 0x000fe400000e0000 */
[----:B------:R1:W-:Y:S03]  /*24a0*/  SYNCS.ARRIVE.TRANS64.RED.A1T0 RZ, [R0+URZ], RZ ;  /* 0x000000ff00ff79a7 */ /* 0x0003e600081004ff */
[----:B------:R-:W-:-:S04]  /*24b0*/  @UP1 UMOV UR31, UR5 ;  /* 0x00000005001f1c82 */ /* 0x000fc80008000000 */
[----:B------:R-:W-:-:S04]  /*24c0*/  @UP1 UMOV UR37, UR7 ;  /* 0x0000000700251c82 */ /* 0x000fc80008000000 */
[----:B------:R-:W-:Y:S01]  /*24d0*/  @UP1 UMOV UR36, UR4 ;  /* 0x0000000400241c82 */ /* 0x000fe20008000000 */
[----:B------:R-:W-:Y:S05]  /*24e0*/  BRA.U !UP0, `(.L_x_40) ;  /* 0x0000000108d47547 */ /* 0x000fea000b800000 */
[----:B------:R-:W2:Y:S01]  /*24f0*/  LDCU.128 UR16, c[0x0][0xb10] ;  /* 0x00016200ff1077ac */ /* 0x000ea20008000c00 */
[----:B------:R-:W3:Y:S01]  /*2500*/  LDCU UR12, c[0x0][0xb20] ;  /* 0x00016400ff0c77ac */ /* 0x000ee20008000800 */
[----:B------:R-:W4:Y:S01]  /*2510*/  LDCU UR20, c[0x0][0xb0c] ;  /* 0x00016180ff1477ac */ /* 0x000f220008000800 */
[----:B------:R-:W1:Y:S01]  /*2520*/  LDCU.64 UR8, c[0x0][0xb28] ;  /* 0x00016500ff0877ac */ /* 0x000e620008000a00 */
[----:B------:R-:W-:Y:S02]  /*2530*/  UISETP.NE.AND UP3, UPT, UR45, 0x1, UPT ;  /* 0x000000012d00788c */ /* 0x000fe4000bf65270 */
[----:B--2---:R-:W-:Y:S02]  /*2540*/  UIMAD.WIDE.U32 UR10, UR38, UR19, URZ ;  /* 0x00000013260a72a5 */ /* 0x004fe4000f8e00ff */
[----:B------:R-:W-:Y:S02]  /*2550*/  UIMAD.WIDE.U32 UR4, UR39, UR16, URZ ;  /* 0x00000010270472a5 */ /* 0x000fe4000f8e00ff */
[----:B------:R-:W-:-:S02]  /*2560*/  UISETP.NE.AND UP0, UPT, UR18, 0x1, UPT ;  /* 0x000000011200788c */ /* 0x000fc4000bf05270 */
[----:B------:R-:W-:Y:S01]  /*2570*/  UIMAD.WIDE.U32 UR22, UR31, UR19, URZ ;  /* 0x000000131f1672a5 */ /* 0x000fe2000f8e00ff */
[----:B------:R-:W-:Y:S02]  /*2580*/  UMOV UR10, UR11 ;  /* 0x0000000b000a7c82 */ /* 0x000fe40008000000 */
[----:B------:R-:W-:Y:S01]  /*2590*/  UMOV UR4, UR5 ;  /* 0x0000000500047c82 */ /* 0x000fe20008000000 */
[----:B---3--:R-:W-:Y:S02]  /*25a0*/  USHF.R.U32.HI UR10, URZ, UR12, UR10 ;  /* 0x0000000cff0a7299 */ /* 0x008fe4000801160a */
[----:B----4-:R-:W-:Y:S02]  /*25b0*/  UISETP.NE.AND UP2, UPT, UR20, 0x1, UPT ;  /* 0x000000011400788c */ /* 0x010fe4000bf45270 */
[----:B------:R-:W-:Y:S02]  /*25c0*/  USHF.R.U32.HI UR4, URZ, UR17, UR4 ;  /* 0x00000011ff047299 */ /* 0x000fe40008011604 */
[----:B------:R-:W-:-:S02]  /*25d0*/  USEL UR5, UR38, UR10, !UP0 ;  /* 0x0000000a26057287 */ /* 0x000fc4000c000000 */
[----:B------:R-:W-:Y:S02]  /*25e0*/  USEL UR7, UR39, UR4, !UP2 ;  /* 0x0000000427077287 */ /* 0x000fe4000d000000 */
[----:B-1----:R-:W-:Y:S01]  /*25f0*/  UIMAD.WIDE.U32 UR10, UR5, UR8, URZ ;  /* 0x00000008050a72a5 */ /* 0x002fe2000f8e00ff */
[----:B------:R-:W-:Y:S01]  /*2600*/  UMOV UR4, UR23 ;  /* 0x0000001700047c82 */ /* 0x000fe20008000000 */
[----:B------:R-:W-:Y:S02]  /*2610*/  UIMAD.WIDE.U32 UR14, UR37, UR16, URZ ;  /* 0x00000010250e72a5 */ /* 0x000fe4000f8e00ff */
[----:B------:R-:W-:-:S03]  /*2620*/  UIMAD.WIDE.U32 UR22, UR7, UR8, URZ ;  /* 0x00000008071672a5 */ /* 0x000fc6000f8e00ff */
[----:B------:R-:W-:Y:S01]  /*2630*/  UMOV UR10, UR11 ;  /* 0x0000000b000a7c82 */ /* 0x000fe20008000000 */
[----:B------:R-:W-:Y:S02]  /*2640*/  USHF.R.U32.HI UR4, URZ, UR12, UR4 ;  /* 0x0000000cff047299 */ /* 0x000fe40008011604 */
[----:B------:R-:W-:Y:S01]  /*2650*/  @UP3 USHF.R.U32.HI UR5, URZ, UR9, UR10 ;  /* 0x00000009ff053299 */ /* 0x000fe2000801160a */
[----:B------:R-:W-:Y:S01]  /*2660*/  UMOV UR14, UR15 ;  /* 0x0000000f000e7c82 */ /* 0x000fe20008000000 */
[----:B------:R-:W-:Y:S01]  /*2670*/  UMOV UR22, UR23 ;  /* 0x0000001700167c82 */ /* 0x000fe20008000000 */
[----:B------:R-:W-:Y:S02]  /*2680*/  USHF.R.U32.HI UR17, URZ, UR17, UR14 ;  /* 0x00000011ff117299 */ /* 0x000fe4000801160e */
[----:B------:R-:W-:Y:S02]  /*2690*/  USEL UR4, UR31, UR4, !UP0 ;  /* 0x000000041f047287 */ /* 0x000fe4000c000000 */
[----:B------:R-:W-:-:S02]  /*26a0*/  @UP3 USHF.R.U32.HI UR7, URZ, UR9, UR22 ;  /* 0x00000009ff073299 */ /* 0x000fc40008011616 */
[----:B------:R-:W-:Y:S02]  /*26b0*/  UIMAD UR10, UR45, UR5, URZ ;  /* 0x000000052d0a72a4 */ /* 0x000fe4000f8e02ff */
[----:B------:R-:W-:Y:S02]  /*26c0*/  USEL UR5, UR37, UR17, !UP2 ;  /* 0x0000001125057287 */ /* 0x000fe4000d000000 */
[----:B------:R-:W-:Y:S02]  /*26d0*/  UIMAD UR12, UR45, UR7, URZ ;  /* 0x000000072d0c72a4 */ /* 0x000fe4000f8e02ff */
[----:B------:R-:W-:Y:S02]  /*26e0*/  UISETP.GE.AND UP0, UPT, UR4, UR10, UPT ;  /* 0x0000000a0400728c */ /* 0x000fe4000bf06270 */
[----:B------:R-:W-:Y:S02]  /*26f0*/  UIMAD.WIDE.U32 UR10, UR4, UR8, URZ ;  /* 0x00000008040a72a5 */ /* 0x000fe4000f8e00ff */
[----:B------:R-:W-:-:S02]  /*2700*/  UISETP.GE.OR UP0, UPT, UR5, UR12, UP0 ;  /* 0x0000000c0500728c */ /* 0x000fc40008706670 */
[----:B------:R-:W-:Y:S02]  /*2710*/  UIMAD.WIDE.U32 UR14, UR5, UR8, URZ ;  /* 0x00000008050e72a5 */ /* 0x000fe4000f8e00ff */
[----:B------:R-:W-:Y:S01]  /*2720*/  UIADD3 UR12, UPT, UPT, -UR5, URZ, URZ ;  /* 0x000000ff050c7290 */ /* 0x000fe2000fffe1ff */
[----:B------:R-:W-:Y:S01]  /*2730*/  UMOV UR10, UR11 ;  /* 0x0000000b000a7c82 */ /* 0x000fe20008000000 */
[----:B------:R-:W-:Y:S02]  /*2740*/  UIADD3 UR11, UPT, UPT, -UR4, URZ, URZ ;  /* 0x000000ff040b7290 */ /* 0x000fe4000fffe1ff */
[----:B------:R-:W-:-:S03]  /*2750*/  USHF.R.U32.HI UR10, URZ, UR9, UR10 ;  /* 0x00000009ff0a7299 */ /* 0x000fc6000801160a */
[----:B------:R-:W-:Y:S01]  /*2760*/  @!UP0 UMOV UR8, UR15 ;  /* 0x0000000f00088c82 */ /* 0x000fe20008000000 */
[----:B------:R-:W-:Y:S02]  /*2770*/  UIMAD UR11, UR18, UR11, UR31 ;  /* 0x0000000b120b72a4 */ /* 0x000fe4000f8e021f */
[----:B------:R-:W-:Y:S02]  /*2780*/  USEL UR10, UR4, UR10, !UP3 ;  /* 0x0000000a040a7287 */ /* 0x000fe4000d800000 */
[----:B------:R-:W-:Y:S02]  /*2790*/  @!UP0 USHF.R.U32.HI UR8, URZ, UR9, UR8 ;  /* 0x00000009ff088299 */ /* 0x000fe40008011608 */
[----:B------:R-:W-:Y:S02]  /*27a0*/  UIADD3 UR9, UPT, UPT, -UR10, URZ, URZ ;  /* 0x000000ff0a097290 */ /* 0x000fe4000fffe1ff */
[----:B------:R-:W-:Y:S02]  /*27b0*/  @!UP0 USEL UR8, UR5, UR8, !UP3 ;  /* 0x0000000805088287 */ /* 0x000fe4000d800000 */
[----:B------:R-:W-:-:S02]  /*27c0*/  UIMAD UR9, UR45, UR9, UR4 ;  /* 0x000000092d0972a4 */ /* 0x000fc4000f8e0204 */
[----:B------:R-:W-:Y:S02]  /*27d0*/  @!UP0 UIADD3 UR10, UPT, UPT, UR10, -UR8, URZ ;  /* 0x800000080a0a8290 */ /* 0x000fe4000fffe0ff */
[----:B------:R-:W-:Y:S02]  /*27e0*/  @!UP0 UIMAD UR8, UR9, UR7, UR8 ;  /* 0x00000007090882a4 */ /* 0x000fe4000f8e0208 */
[----:B------:R-:W-:Y:S02]  /*27f0*/  @!UP0 UIMAD UR4, UR45, UR10, UR5 ;  /* 0x0000000a2d0482a4 */ /* 0x000fe4000f8e0205 */
[----:B------:R-:W-:Y:S02]  /*2800*/  UIMAD UR7, UR20, UR12, UR37 ;  /* 0x0000000c140772a4 */ /* 0x000fe4000f8e0225 */
[----:B------:R-:W-:Y:S01]  /*2810*/  UIMAD UR31, UR4, UR18, UR11 ;  /* 0x00000012041f72a4 */ /* 0x000fe2000f8e020b */
[----:B------:R-:W-:Y:S02]  /*2820*/  @!UP0 UMOV UR5, UR8 ;  /* 0x0000000800058c82 */ /* 0x000fe40008000000 */
[----:B------:R-:W-:-:S12]  /*2830*/  UIMAD UR37, UR5, UR20, UR7 ;  /* 0x00000014052572a4 */ /* 0x000fd8000f8e0207 */
.L_x_40:
[----:B------:R-:W2:Y:S02]  /*2840*/  LDCU UR4, c[0x0][0xb30] ;  /* 0x00016600ff0477ac */ /* 0x000ea40008000800 */
[----:B--2---:R-:W-:-:S09]  /*2850*/  UISETP.NE.AND UP0, UPT, UR4, 0x1, UPT ;  /* 0x000000010400788c */ /* 0x004fd2000bf05270 */
[----:B------:R-:W-:Y:S05]  /*2860*/  BRA.U UP0, `(.L_x_41) ;  /* 0x0000000100447547 */ /* 0x000fea000b800000 */
[----:B------:R-:W2:Y:S01]  /*2870*/  LDCU.128 UR16, c[0x0][0xb10] ;  /* 0x00016200ff1077ac */ /* 0x000ea20008000c00 */
[----:B------:R-:W3:Y:S01]  /*2880*/  LDCU UR10, c[0x0][0xb0c] ;  /* 0x00016180ff0a77ac */ /* 0x000ee20008000800 */
[----:B------:R-:W4:Y:S01]  /*2890*/  LDCU UR7, c[0x0][0xb20] ;  /* 0x00016400ff0777ac */ /* 0x000f220008000800 */
[----:B--2---:R-:W-:Y:S02]  /*28a0*/  UIMAD.WIDE.U32 UR8, UR37, UR16, URZ ;  /* 0x00000010250872a5 */ /* 0x004fe4000f8e00ff */
[----:B------:R-:W-:Y:S02]  /*28b0*/  UIMAD.WIDE.U32 UR4, UR31, UR19, URZ ;  /* 0x000000131f0472a5 */ /* 0x000fe4000f8e00ff */
[----:B---3--:R-:W-:Y:S02]  /*28c0*/  UISETP.NE.AND UP2, UPT, UR10, 0x1, UPT ;  /* 0x000000010a00788c */ /* 0x008fe4000bf45270 */
[----:B------:R-:W-:Y:S01]  /*28d0*/  UISETP.NE.AND UP0, UPT, UR18, 0x1, UPT ;  /* 0x000000011200788c */ /* 0x000fe2000bf05270 */
[----:B------:R-:W-:-:S02]  /*28e0*/  UMOV UR8, UR9 ;  /* 0x0000000900087c82 */ /* 0x000fc40008000000 */
[----:B------:R-:W-:Y:S01]  /*28f0*/  UMOV UR4, UR5 ;  /* 0x0000000500047c82 */ /* 0x000fe20008000000 */
[----:B------:R-:W-:Y:S02]  /*2900*/  USHF.R.U32.HI UR17, URZ, UR17, UR8 ;  /* 0x00000011ff117299 */ /* 0x000fe40008011608 */
[----:B----4-:R-:W-:Y:S02]  /*2910*/  USHF.R.U32.HI UR4, URZ, UR7, UR4 ;  /* 0x00000007ff047299 */ /* 0x010fe40008011604 */
[----:B------:R-:W-:Y:S02]  /*2920*/  USEL UR5, UR37, UR17, !UP2 ;  /* 0x0000001125057287 */ /* 0x000fe4000d000000 */
[----:B------:R-:W-:-:S04]  /*2930*/  USEL UR4, UR31, UR4, !UP0 ;  /* 0x000000041f047287 */ /* 0x000fc8000c000000 */
[----:B------:R-:W-:Y:S02]  /*2940*/  UIADD3 UR7, UPT, UPT, UR5, -UR4, URZ ;  /* 0x8000000405077290 */ /* 0x000fe4000fffe0ff */
[----:B------:R-:W-:Y:S02]  /*2950*/  UIADD3 UR4, UPT, UPT, -UR5, UR4, URZ ;  /* 0x0000000405047290 */ /* 0x000fe4000fffe1ff */
[----:B------:R-:W-:Y:S02]  /*2960*/  UIMAD UR31, UR7, UR18, UR31 ;  /* 0x00000012071f72a4 */ /* 0x000fe4000f8e021f */
[----:B------:R-:W-:-:S12]  /*2970*/  UIMAD UR37, UR4, UR10, UR37 ;  /* 0x0000000a042572a4 */ /* 0x000fd8000f8e0225 */
.L_x_41:
[----:B------:R-:W-:Y:S01]  /*2980*/  VIADD R11, R11, 0x1 ;  /* 0x000000010b0b7836 */ /* 0x000fe20000000000 */
[----:B------:R-:W-:Y:S02]  /*2990*/  R2UR UR5, R54 ;  /* 0x00000000360572ca */ /* 0x000fe400000e0000 */
[----:B------:R-:W-:Y:S02]  /*29a0*/  R2UR UR4, R53 ;  /* 0x00000000350472ca */ /* 0x000fe400000e0000 */
[C---:B------:R-:W-:Y:S02]  /*29b0*/  ISETP.NE.AND P0, PT, R11.reuse, 0x2, PT ;  /* 0x000000020b00780c */ /* 0x040fe40003f05270 */
[----:B------:R-:W-:Y:S02]  /*29c0*/  PLOP3.LUT P1, PT, PT, PT, PT, 0x80, 0x8 ;  /* 0x000000000008781c */ /* 0x000fe40003f2f070 */
[----:B-1----:R-:W-:Y:S02]  /*29d0*/  SEL R0, RZ, 0x1, P0 ;  /* 0x00000001ff007807 */ /* 0x002fe40000000000 */
[----:B------:R-:W-:-:S02]  /*29e0*/  SEL R11, R11, RZ, P0 ;  /* 0x000000ff0b0b7207 */ /* 0x000fc40000000000 */
[----:B------:R-:W-:Y:S01]  /*29f0*/  LOP3.LUT R10, R10, R0, RZ, 0x3c, !PT ;  /* 0x000000000a0a7212 */ /* 0x000fe200078e3cff */
[----:B------:R-:W-:Y:S02]  /*2a00*/  UIADD3 UR20, UPT, UPT, UR37, UR5, URZ ;  /* 0x0000000525147290 */ /* 0x000fe4000fffe0ff */
[----:B------:R-:W-:Y:S01]  /*2a10*/  UIADD3 UR32, UPT, UPT, UR31, UR4, URZ ;  /* 0x000000041f207290 */ /* 0x000fe2000fffe0ff */
[----:B------:R-:W-:Y:S11]  /*2a20*/  BRA.U UP1, `(.L_x_42) ;  /* 0xfffffff101387547 */ /* 0x000ff6000b83ffff */
[----:B------:R-:W-:Y:S01]  /*2a30*/  UIADD3 UR13, UPT, UPT, UR13, 0x40, URZ ;  /* 0x000000400d0d7890 */ /* 0x000fe2000fffe0ff */
[----:B------:R-:W-:-:S03]  /*2a40*/  SHF.L.U32 R2, R12, 0x1f, RZ ;  /* 0x0000001f0c027819 */ /* 0x000fc600000006ff */
[----:B------:R-:W-:-:S09]  /*2a50*/  ULEA UR4, UR6, UR13, 0x3 ;  /* 0x0000000d06047291 */ /* 0x000fd2000f8e18ff */
[----:B------:R-:W1:Y:S02]  /*2a60*/  SYNCS.PHASECHK.TRANS64.TRYWAIT P0, [UR4], R2 ;  /* 0x00000002ff0075a7 */ /* 0x000e640008001104 */
[----:B-1----:R-:W-:Y:S05]  /*2a70*/  @!P0 BRA `(.L_x_43) ;  /* 0x0000008800b08947 */ /* 0x002fea0003800000 */
.L_x_194:
[----:B------:R-:W-:-:S04]  /*2a80*/  UIADD3 UR4, UPT, UPT, UR6, 0x1, URZ ;  /* 0x0000000106047890 */ /* 0x000fc8000fffe0ff */
[----:B------:R-:W-:-:S04]  /*2a90*/  UISETP.NE.AND UP0, UPT, UR4, 0x8, UPT ;  /* 0x000000080400788c */ /* 0x000fc8000bf05270 */
[----:B------:R-:W-:Y:S02]  /*2aa0*/  USEL UR6, URZ, 0x1, UP0 ;  /* 0x00000001ff067887 */ /* 0x000fe40008000000 */
[----:B------:R-:W-:-:S04]  /*2ab0*/  USEL UR4, UR4, URZ, UP0 ;  /* 0x000000ff04047287 */ /* 0x000fc80008000000 */
[----:B------:R-:W-:Y:S01]  /*2ac0*/  ULEA UR5, UR4, UR13, 0x3 ;  /* 0x0000000d04057291 */ /* 0x000fe2000f8e18ff */
[----:B-1----:R-:W-:-:S04]  /*2ad0*/  LOP3.LUT R2, R12, UR6, RZ, 0x3c, !PT ;  /* 0x000000060c027c12 */ /* 0x002fc8000f8e3cff */
[----:B------:R-:W-:-:S04]  /*2ae0*/  SHF.L.U32 R3, R2, 0x1f, RZ ;  /* 0x0000001f02037819 */ /* 0x000fc800000006ff */
[----:B------:R-:W1:Y:S02]  /*2af0*/  SYNCS.PHASECHK.TRANS64.TRYWAIT P0, [UR5], R3 ;  /* 0x00000003ff0075a7 */ /* 0x000e640008001105 */
[----:B-1----:R-:W-:Y:S05]  /*2b00*/  @!P0 BRA `(.L_x_44) ;  /* 0x0000008800a48947 */ /* 0x002fea0003800000 */
.L_x_196:
[----:B------:R-:W-:-:S04]  /*2b10*/  UIADD3 UR4, UPT, UPT, UR4, 0x1, URZ ;  /* 0x0000000104047890 */ /* 0x000fc8000fffe0ff */
[----:B------:R-:W-:-:S04]  /*2b20*/  UISETP.NE.AND UP0, UPT, UR4, 0x8, UPT ;  /* 0x000000080400788c */ /* 0x000fc8000bf05270 */
[----:B------:R-:W-:Y:S02]  /*2b30*/  USEL UR6, URZ, 0x1, UP0 ;  /* 0x00000001ff067887 */ /* 0x000fe40008000000 */
[----:B------:R-:W-:-:S04]  /*2b40*/  USEL UR4, UR4, URZ, UP0 ;  /* 0x000000ff04047287 */ /* 0x000fc80008000000 */
[----:B------:R-:W-:Y:S01]  /*2b50*/  ULEA UR5, UR4, UR13, 0x3 ;  /* 0x0000000d04057291 */ /* 0x000fe2000f8e18ff */
[----:B------:R-:W-:-:S04]  /*2b60*/  LOP3.LUT R2, R2, UR6, RZ, 0x3c, !PT ;  /* 0x0000000602027c12 */ /* 0x000fc8000f8e3cff */
[----:B-1----:R-:W-:-:S04]  /*2b70*/  SHF.L.U32 R3, R2, 0x1f, RZ ;  /* 0x0000001f02037819 */ /* 0x002fc800000006ff */
[----:B------:R-:W1:Y:S02]  /*2b80*/  SYNCS.PHASECHK.TRANS64.TRYWAIT P0, [UR5], R3 ;  /* 0x00000003ff0075a7 */ /* 0x000e640008001105 */
[----:B-1----:R-:W-:Y:S05]  /*2b90*/  @!P0 BRA `(.L_x_45) ;  /* 0x0000008800988947 */ /* 0x002fea0003800000 */
.L_x_198:
        /* <DEDUP_REMOVED lines=9> */
.L_x_200:
        /* <DEDUP_REMOVED lines=9> */
.L_x_202:
        /* <DEDUP_REMOVED lines=9> */
.L_x_204:
        /* <DEDUP_REMOVED lines=9> */
.L_x_206:
[----:B------:R-:W-:-:S04]  /*2de0*/  UIADD3 UR4, UPT, UPT, UR4, 0x1, URZ ;  /* 0x0000000104047890 */ /* 0x000fc8000fffe0ff */
[----:B------:R-:W-:-:S04]  /*2df0*/  UISETP.NE.AND UP0, UPT, UR4, 0x8, UPT ;  /* 0x000000080400788c */ /* 0x000fc8000bf05270 */
[----:B------:R-:W-:Y:S02]  /*2e00*/  USEL UR5, URZ, 0x1, UP0 ;  /* 0x00000001ff057887 */ /* 0x000fe40008000000 */
[----:B------:R-:W-:-:S04]  /*2e10*/  USEL UR4, UR4, URZ, UP0 ;  /* 0x000000ff04047287 */ /* 0x000fc80008000000 */
[----:B------:R-:W-:Y:S01]  /*2e20*/  ULEA UR4, UR4, UR13, 0x3 ;  /* 0x0000000d04047291 */ /* 0x000fe2000f8e18ff */
[----:B------:R-:W-:-:S04]  /*2e30*/  LOP3.LUT R2, R2, UR5, RZ, 0x3c, !PT ;  /* 0x0000000502027c12 */ /* 0x000fc8000f8e3cff */
[----:B------:R-:W-:Y:S01]  /*2e40*/  SHF.L.U32 R2, R2, 0x1f, RZ ;  /* 0x0000001f02027819 */ /* 0x000fe200000006ff */
[----:B-1----:R-:W-:-:S07]  /*2e50*/  IMAD.U32 R0, RZ, RZ, UR4 ;  /* 0x00000004ff007e24 */ /* 0x002fce000f8e00ff */
.L_x_50:
[----:B-1----:R1:W2:Y:S02]  /*2e60*/  SYNCS.PHASECHK.TRANS64.TRYWAIT P0, [R0+URZ], R2 ;  /* 0x00000002000075a7 */ /* 0x0022a400080011ff */
[----:B--2---:R-:W-:Y:S05]  /*2e70*/  @!P0 NANOSLEEP.SYNCS 0x989680 ;  /* 0x009896800000895d */ /* 0x004fea0003900000 */
[----:B------:R-:W2:Y:S02]  /*2e80*/  @!P0 SYNCS.PHASECHK.TRANS64 P0, [R0+URZ], R2 ;  /* 0x00000002000085a7 */ /* 0x000ea400080010ff */
[----:B--2---:R-:W-:Y:S05]  /*2e90*/  @P0 EXIT ;  /* 0x000000000000094d */ /* 0x004fea0003800000 */
[----:B------:R-:W-:Y:S05]  /*2ea0*/  BRA `(.L_x_50) ;  /* 0xfffffffc00ec7947 */ /* 0x000fea000383ffff */
.L_x_22:
[----:B------:R-:W1:Y:S02]  /*2eb0*/  S2UR UR4, SR_CgaCtaId ;  /* 0x00000000000479c3 */ /* 0x000e640000008800 */
[----:B-1----:R-:W-:-:S04]  /*2ec0*/  UISETP.NE.AND UP0, UPT, UR4, URZ, UPT ;  /* 0x000000ff0400728c */ /* 0x002fc8000bf05270 */
[----:B------:R-:W-:-:S09]  /*2ed0*/  UISETP.NE.OR UP0, UPT, UR13, 0x1, UP0 ;  /* 0x000000010d00788c */ /* 0x000fd20008705670 */
[----:B------:R-:W-:Y:S05]  /*2ee0*/  BRA.U UP0, `(.L_x_51) ;  /* 0x00000005004c7547 */ /* 0x000fea000b800000 */
[----:B------:R-:W1:Y:S01]  /*2ef0*/  S2UR UR5, SR_CgaCtaId ;  /* 0x00000000000579c3 */ /* 0x000e620000008800 */
[----:B------:R-:W-:Y:S01]  /*2f00*/  UMOV UR4, 0x400 ;  /* 0x0000040000047882 */ /* 0x000fe20000000000 */
[----:B------:R-:W-:Y:S01]  /*2f10*/  ISETP.GE.U32.AND P2, PT, R3, 0x4, PT ;  /* 0x000000040300780c */ /* 0x000fe20003f46070 */
[----:B------:R-:W-:Y:S01]  /*2f20*/  IMAD.MOV.U32 R12, RZ, RZ, 0x1 ;  /* 0x00000001ff0c7424 */ /* 0x000fe200078e00ff */
[----:B------:R-:W-:Y:S02]  /*2f30*/  CS2R R10, SRZ ;  /* 0x00000000000a7805 */ /* 0x000fe4000001ff00 */
[----:B------:R-:W-:Y:S01]  /*2f40*/  CS2R R8, SRZ ;  /* 0x0000000000087805 */ /* 0x000fe2000001ff00 */
[----:B-1----:R-:W-:-:S03]  /*2f50*/  ULEA UR6, UR5, UR4, 0x18 ;  /* 0x0000000405067291 */ /* 0x002fc6000f8ec0ff */
[----:B------:R-:W-:-:S09]  /*2f60*/  UMOV UR5, URZ ;  /* 0x000000ff00057c82 */ /* 0x000fd20008000000 */
.L_x_55:
[----:B------:R-:W-:Y:S02]  /*2f70*/  LEA R0, R8, UR6, 0x3 ;  /* 0x0000000608007c11 */ /* 0x000fe4000f8e18ff */
[----:B------:R-:W-:-:S03]  /*2f80*/  SHF.L.U32 R4, R9, 0x1f, RZ ;  /* 0x0000001f09047819 */ /* 0x000fc600000006ff */
[----:B------:R-:W-:Y:S01]  /*2f90*/  VIADD R5, R0, 0x140 ;  /* 0x0000014000057836 */ /* 0x000fe20000000000 */
[----:B------:R-:W1:Y:S02]  /*2fa0*/  SYNCS.PHASECHK.TRANS64.TRYWAIT P0, [R0+URZ+0x130], R4 ;  /* 0x00013004000075a7 */ /* 0x000e6400080011ff */
[----:B-1----:R-:W-:Y:S05]  /*2fb0*/  @!P0 BRA `(.L_x_52) ;  /* 0x0000008800088947 */ /* 0x002fea0003800000 */
.L_x_207:
[----:B------:R-:W-:Y:S01]  /*2fc0*/  ULEA UR4, UR5, UR6, 0x3 ;  /* 0x0000000605047291 */ /* 0x000fe2000f8e18ff */
[----:B-1----:R-:W-:Y:S01]  /*2fd0*/  PRMT R0, RZ, 0x654, R5 ;  /* 0x00000654ff007816 */ /* 0x002fe20000000005 */
[----:B------:R-:W-:Y:S01]  /*2fe0*/  @!P2 IMAD.MOV.U32 R4, RZ, RZ, 0x10 ;  /* 0x00000010ff04a424 */ /* 0x000fe200078e00ff */
[----:B------:R-:W-:Y:S01]  /*2ff0*/  SHF.L.U32 R5, R12, 0x1f, RZ ;  /* 0x0000001f0c057819 */ /* 0x000fe200000006ff */
[----:B------:R-:W-:Y:S01]  /*3000*/  UIADD3 UR7, UPT, UPT, UR4, 0xd0, URZ ;  /* 0x000000d004077890 */ /* 0x000fe2000fffe0ff */
[----:B------:R1:W-:Y:S05]  /*3010*/  SYNCS.ARRIVE.TRANS64.RED.A1T0 RZ, [R0+URZ], RZ ;  /* 0x000000ff00ff79a7 */ /* 0x0003ea00081004ff */
[----:B------:R-:W-:Y:S01]  /*3020*/  IMAD.U32 R6, RZ, RZ, UR7 ;  /* 0x00000007ff067e24 */ /* 0x000fe2000f8e00ff */
[----:B------:R-:W2:Y:S04]  /*3030*/  SYNCS.PHASECHK.TRANS64.TRYWAIT P0, [UR4+0xe0], R5 ;  /* 0x0000e005ff0075a7 */ /* 0x000ea80008001104 */
[----:B------:R-:W-:Y:S01]  /*3040*/  PRMT R6, R3, 0x654, R6 ;  /* 0x0000065403067816 */ /* 0x000fe20000000006 */
[----:B-12---:R-:W-:Y:S06]  /*3050*/  @!P0 BRA `(.L_x_53) ;  /* 0x0000008400f48947 */ /* 0x006fec0003800000 */
.L_x_209:
[----:B------:R-:W-:Y:S01]  /*3060*/  ULEA UR8, UR5, UR6, 0x4 ;  /* 0x0000000605087291 */ /* 0x000fe2000f8e20ff */
[----:B------:R-:W-:Y:S01]  /*3070*/  SEL R2, R6, R2, !P2 ;  /* 0x0000000206027207 */ /* 0x000fe20005000000 */
[----:B------:R-:W-:Y:S01]  /*3080*/  UIADD3 UR9, UPT, UPT, UR4, 0xd0, URZ ;  /* 0x000000d004097890 */ /* 0x000fe2000fffe0ff */
[----:B-1----:R-:W-:Y:S01]  /*3090*/  LEA R0, R11, UR6, 0x3 ;  /* 0x000000060b007c11 */ /* 0x002fe2000f8e18ff */
[----:B------:R-:W-:Y:S01]  /*30a0*/  UIADD3 UR8, UPT, UPT, UR8, 0x160, URZ ;  /* 0x0000016008087890 */ /* 0x000fe2000fffe0ff */
[----:B------:R1:W-:Y:S01]  /*30b0*/  @!P2 SYNCS.ARRIVE.TRANS64.RED RZ, [R2+URZ], R4 ;  /* 0x0000000402ffa9a7 */ /* 0x0003e200080004ff */
[----:B------:R-:W-:Y:S01]  /*30c0*/  UIADD3 UR4, UPT, UPT, UR5, 0x1, URZ ;  /* 0x0000000105047890 */ /* 0x000fe2000fffe0ff */
[----:B------:R-:W-:-:S03]  /*30d0*/  VIADD R8, R8, 0x1 ;  /* 0x0000000108087836 */ /* 0x000fc60000000000 */
[----:B------:R-:W-:Y:S02]  /*30e0*/  UISETP.NE.AND UP0, UPT, UR4, 0x2, UPT ;  /* 0x000000020400788c */ /* 0x000fe4000bf05270 */
[----:B------:R-:W-:Y:S01]  /*30f0*/  ISETP.NE.AND P0, PT, R8, 0x2, PT ;  /* 0x000000020800780c */ /* 0x000fe20003f05270 */
[----:B------:R-:W-:Y:S06]  /*3100*/  UGETNEXTWORKID.BROADCAST [UR8], [UR9] ;  /* 0x00000000080073ca */ /* 0x000fec0008000100 */
[----:B------:R-:W-:Y:S02]  /*3110*/  USEL UR7, URZ, 0x1, UP0 ;  /* 0x00000001ff077887 */ /* 0x000fe40008000000 */
[----:B------:R-:W-:-:S04]  /*3120*/  USEL UR5, UR4, URZ, UP0 ;  /* 0x000000ff04057287 */ /* 0x000fc80008000000 */
[----:B------:R-:W-:Y:S02]  /*3130*/  LOP3.LUT R12, R12, UR7, RZ, 0x3c, !PT ;  /* 0x000000070c0c7c12 */ /* 0x000fe4000f8e3cff */
[----:B-1----:R-:W-:-:S04]  /*3140*/  SHF.L.U32 R4, R10, 0x1f, RZ ;  /* 0x0000001f0a047819 */ /* 0x002fc800000006ff */
[----:B------:R-:W1:Y:S02]  /*3150*/  SYNCS.PHASECHK.TRANS64.TRYWAIT P1, [R0+URZ+0xd0], R4 ;  /* 0x0000d004000075a7 */ /* 0x000e6400080211ff */
[----:B-1----:R-:W-:Y:S05]  /*3160*/  @!P1 BRA `(.L_x_54) ;  /* 0x0000008400c89947 */ /* 0x002fea0003800000 */
.L_x_210:
[C---:B-1----:R-:W-:Y:S01]  /*3170*/  LEA R4, R11.reuse, UR6, 0x4 ;  /* 0x000000060b047c11 */ /* 0x042fe2000f8e20ff */
[----:B------:R-:W-:Y:S01]  /*3180*/  VIADD R0, R0, 0xe0 ;  /* 0x000000e000007836 */ /* 0x000fe20000000000 */
[----:B------:R-:W-:Y:S01]  /*3190*/  SEL R8, R8, RZ, P0 ;  /* 0x000000ff08087207 */ /* 0x000fe20000000000 */
[----:B------:R-:W-:-:S03]  /*31a0*/  VIADD R11, R11, 0x1 ;  /* 0x000000010b0b7836 */ /* 0x000fc60000000000 */
[----:B------:R-:W1:Y:S01]  /*31b0*/  LDS.128 R4, [R4+0x160] ;  /* 0x0001600004047984 */ /* 0x000e620000000c00 */
[----:B------:R-:W-:Y:S02]  /*31c0*/  PRMT R0, RZ, 0x654, R0 ;  /* 0x00000654ff007816 */ /* 0x000fe40000000000 */
[C---:B------:R-:W-:Y:S01]  /*31d0*/  ISETP.NE.AND P1, PT, R11.reuse, 0x2, PT ;  /* 0x000000020b00780c */ /* 0x040fe20003f25270 */
[----:B------:R-:W-:Y:S01]  /*31e0*/  @!PT LDS RZ, [RZ] ;  /* 0x00000000fffff984 */ /* 0x000fe20000000800 */
[----:B------:R-:W-:Y:S01]  /*31f0*/  @!PT LDS RZ, [RZ] ;  /* 0x00000000fffff984 */ /* 0x000fe20000000800 */
[----:B------:R-:W-:Y:S01]  /*3200*/  @!PT LDS RZ, [RZ] ;  /* 0x00000000fffff984 */ /* 0x000fe20000000800 */
[----:B------:R-:W-:Y:S01]  /*3210*/  @!PT LDS RZ, [RZ] ;  /* 0x00000000fffff984 */ /* 0x000fe20000000800 */
[----:B------:R2:W-:Y:S06]  /*3220*/  MEMBAR.ALL.CTA ;  /* 0x0000000000007992 */ /* 0x0005ec0000008000 */
[----:B--2---:R-:W2:Y:S01]  /*3230*/  FENCE.VIEW.ASYNC.S ;  /* 0x00000000000073c6 */ /* 0x004ea20000000000 */
[----:B------:R-:W-:Y:S01]  /*3240*/  SEL R11, R11, RZ, P1 ;  /* 0x000000ff0b0b7207 */ /* 0x000fe20000800000 */
[----:B--2---:R2:W-:Y:S01]  /*3250*/  SYNCS.ARRIVE.TRANS64.RED.A1T0 RZ, [R0+URZ], RZ ;  /* 0x000000ff00ff79a7 */ /* 0x0045e200081004ff */
[----:B-1----:R-:W-:-:S02]  /*3260*/  LOP3.LUT P3, RZ, R6, 0x1, RZ, 0xc0, !PT ;  /* 0x0000000106ff7812 */ /* 0x002fc4000786c0ff */
[----:B------:R-:W-:-:S04]  /*3270*/  SEL R4, RZ, 0x1, P1 ;  /* 0x00000001ff047807 */ /* 0x000fc80000800000 */
[----:B------:R-:W-:Y:S02]  /*3280*/  LOP3.LUT R10, R10, R4, RZ, 0x3c, !PT ;  /* 0x000000040a0a7212 */ /* 0x000fe400078e3cff */
[----:B--2---:R-:W-:-:S04]  /*3290*/  SEL R0, RZ, 0x1, P0 ;  /* 0x00000001ff007807 */ /* 0x004fc80000000000 */
[----:B------:R-:W-:Y:S01]  /*32a0*/  LOP3.LUT R9, R9, R0, RZ, 0x3c, !PT ;  /* 0x0000000009097212 */ /* 0x000fe200078e3cff */
[----:B------:R-:W-:Y:S06]  /*32b0*/  @P3 BRA `(.L_x_55) ;  /* 0xfffffffc002c3947 */ /* 0x000fec000383ffff */
[----:B------:R-:W-:Y:S01]  /*32c0*/  ULEA UR4, UR5, UR6, 0x3 ;  /* 0x0000000605047291 */ /* 0x000fe2000f8e18ff */
[----:B------:R-:W-:-:S08]  /*32d0*/  SHF.L.U32 R2, R12, 0x1f, RZ ;  /* 0x0000001f0c027819 */ /* 0x000fd000000006ff */
[----:B------:R-:W1:Y:S02]  /*32e0*/  SYNCS.PHASECHK.TRANS64 P0, [UR4+0xe0], R2 ;  /* 0x0000e002ff0075a7 */ /* 0x000e640008001004 */
[----:B-1----:R-:W-:Y:S05]  /*32f0*/  @P0 BRA `(.L_x_56) ;  /* 0x0000000000080947 */ /* 0x002fea0003800000 */
[----:B------:R-:W1:Y:S02]  /*3300*/  SYNCS.PHASECHK.TRANS64.TRYWAIT P0, [UR4+0xe0], R2 ;  /* 0x0000e002ff0075a7 */ /* 0x000e640008001104 */
[----:B-1----:R-:W-:Y:S05]  /*3310*/  @!P0 BRA `(.L_x_57) ;  /* 0x0000008400708947 */ /* 0x002fea0003800000 */
.L_x_56:
[----:B------:R-:W-:-:S04]  /*3320*/  UIADD3 UR7, UPT, UPT, UR5, 0x1, URZ ;  /* 0x0000000105077890 */ /* 0x000fc8000fffe0ff */
[----:B------:R-:W-:-:S04]  /*3330*/  UISETP.NE.AND UP0, UPT, UR7, 0x2, UPT ;  /* 0x000000020700788c */ /* 0x000fc8000bf05270 */
[----:B------:R-:W-:Y:S02]  /*3340*/  USEL UR8, URZ, 0x1, UP0 ;  /* 0x00000001ff087887 */ /* 0x000fe40008000000 */
[----:B------:R-:W-:-:S04]  /*3350*/  USEL UR7, UR7, URZ, UP0 ;  /* 0x000000ff07077287 */ /* 0x000fc80008000000 */
[----:B------:R-:W-:Y:S01]  /*3360*/  ULEA UR7, UR7, UR6, 0x3 ;  /* 0x0000000607077291 */ /* 0x000fe2000f8e18ff */
[----:B-1----:R-:W-:-:S04]  /*3370*/  LOP3.LUT R2, R12, UR8, RZ, 0x3c, !PT ;  /* 0x000000080c027c12 */ /* 0x002fc8000f8e3cff */
[----:B------:R-:W-:-:S04]  /*3380*/  SHF.L.U32 R0, R2, 0x1f, RZ ;  /* 0x0000001f02007819 */ /* 0x000fc800000006ff */
[----:B------:R-:W1:Y:S02]  /*3390*/  SYNCS.PHASECHK.TRANS64 P0, [UR7+0xe0], R0 ;  /* 0x0000e000ff0075a7 */ /* 0x000e640008001007 */
[----:B-1----:R-:W-:Y:S05]  /*33a0*/  @P0 EXIT ;  /* 0x000000000000094d */ /* 0x002fea0003800000 */
[----:B------:R-:W-:Y:S02]  /*33b0*/  SHF.L.U32 R2, R2, 0x1f, RZ ;  /* 0x0000001f02027819 */ /* 0x000fe400000006ff */
[----:B------:R-:W-:-:S07]  /*33c0*/  MOV R0, UR7 ;  /* 0x0000000700007c02 */ /* 0x000fce0008000f00 */
.L_x_58:
[----:B-1----:R1:W2:Y:S02]  /*33d0*/  SYNCS.PHASECHK.TRANS64.TRYWAIT P0, [R0+URZ+0xe0], R2 ;  /* 0x0000e002000075a7 */ /* 0x0022a400080011ff */
[----:B--2---:R-:W-:Y:S05]  /*33e0*/  @!P0 NANOSLEEP.SYNCS 0x989680 ;  /* 0x009896800000895d */ /* 0x004fea0003900000 */
[----:B------:R-:W2:Y:S02]  /*33f0*/  @!P0 SYNCS.PHASECHK.TRANS64 P0, [R0+URZ+0xe0], R2 ;  /* 0x0000e002000085a7 */ /* 0x000ea400080010ff */
[----:B--2---:R-:W-:Y:S05]  /*3400*/  @P0 EXIT ;  /* 0x000000000000094d */ /* 0x004fea0003800000 */
[----:B------:R-:W-:Y:S05]  /*3410*/  BRA `(.L_x_58) ;  /* 0xfffffffc00ec7947 */ /* 0x000fea000383ffff */
.L_x_51:
[----:B------:R-:W-:Y:S05]  /*3420*/  BRA.U UP4, `(.L_x_59) ;  /* 0x0000001104dc7547 */ /* 0x000fea000b800000 */
[----:B------:R-:W1:Y:S01]  /*3430*/  S2UR UR7, SR_CgaCtaId ;  /* 0x00000000000779c3 */ /* 0x000e620000008800 */
[----:B------:R-:W-:Y:S01]  /*3440*/  UMOV UR4, 0x40 ;  /* 0x0000004000047882 */ /* 0x000fe20000000000 */
[----:B------:R-:W-:Y:S01]  /*3450*/  NOP ;  /* 0x0000000000007918 */ /* 0x000fe20000000000 */
[----:B------:R-:W-:Y:S01]  /*3460*/  UMOV UR6, 0x400 ;  /* 0x0000040000067882 */ /* 0x000fe20000000000 */
[----:B-1----:R-:W-:Y:S02]  /*3470*/  ULEA UR5, UR7, UR4, 0x18 ;  /* 0x0000000407057291 */ /* 0x002fe4000f8ec0ff */
[----:B------:R-:W-:-:S07]  /*3480*/  ULEA UR6, UR7, UR6, 0x18 ;  /* 0x0000000607067291 */ /* 0x000fce000f8ec0ff */
[----:B------:R-:W1:Y:S02]  /*3490*/  LDS.U8 R3, [UR5+0x1c] ;  /* 0x00001c05ff037984 */ /* 0x000e640008000000 */
[----:B-1----:R-:W-:-:S13]  /*34a0*/  ISETP.NE.AND P0, PT, R3, RZ, PT ;  /* 0x000000ff0300720c */ /* 0x002fda0003f05270 */
[----:B------:R-:W-:Y:S05]  /*34b0*/  @P0 BRA `(.L_x_60) ;  /* 0x0000000400080947 */ /* 0x000fea0003800000 */
[----:B------:R-:W-:Y:S02]  /*34c0*/  UISETP.NE.U32.AND UP1, UPT, UR47, 0x1, UPT ;  /* 0x000000012f00788c */ /* 0x000fe4000bf25070 */
[----:B------:R-:W-:-:S07]  /*34d0*/  UIADD3 UR7, UPT, UPT, UR5, 0x8, URZ ;  /* 0x0000000805077890 */ /* 0x000fce000fffe0ff */
[----:B------:R-:W-:Y:S05]  /*34e0*/  BRA.U !UP1, `(.L_x_61) ;  /* 0x00000001099c7547 */ /* 0x000fea000b800000 */
[----:B------:R-:W-:Y:S01]  /*34f0*/  ELECT P0, URZ, PT ;  /* 0x0000000000ff782f */ /* 0x000fe20003800000 */
[----:B------:R-:W-:-:S12]  /*3500*/  BSSY B0, `(.L_x_61) ;  /* 0x0000025000007945 */ /* 0x000fd80003800000 */
[----:B------:R-:W-:Y:S05]  /*3510*/  @!P0 BRA `(.L_x_62) ;  /* 0x00000000008c8947 */ /* 0x000fea0003800000 */
[----:B------:R-:W-:-:S05]  /*3520*/  UMOV UR4, 0x10 ;  /* 0x0000001000047882 */ /* 0x000fca0000000000 */
[----:B------:R-:W-:Y:S04]  /*3530*/  DEPBAR.LE SB1, 0x36 ;  /* 0x00009d800000791a */ /* 0x000fe80000000000 */
[----:B------:R-:W1:Y:S02]  /*3540*/  UTCATOMSWS.2CTA.FIND_AND_SET.ALIGN UP0, UR4, UR4 ;  /* 0x00000004000475e3 */ /* 0x000e640008200800 */
[----:B-1----:R-:W-:Y:S01]  /*3550*/  MOV R10, UR4 ;  /* 0x00000004000a7c02 */ /* 0x002fe20008000f00 */
[----:B------:R-:W-:Y:S06]  /*3560*/  BRA.U UP0, `(.L_x_63) ;  /* 0x0000000100187547 */ /* 0x000fec000b800000 */
.L_x_64:
[----:B------:R-:W-:Y:S05]  /*3570*/  NANOSLEEP 0x64 ;  /* 0x000000640000795d */ /* 0x000fea0003800000 */
[----:B------:R-:W-:-:S05]  /*3580*/  UMOV UR4, 0x10 ;  /* 0x0000001000047882 */ /* 0x000fca0000000000 */
[----:B------:R-:W-:Y:S04]  /*3590*/  DEPBAR.LE SB1, 0x36 ;  /* 0x00009d800000791a */ /* 0x000fe80000000000 */
[----:B------:R-:W1:Y:S02]  /*35a0*/  UTCATOMSWS.2CTA.FIND_AND_SET.ALIGN UP0, UR4, UR4 ;  /* 0x00000004000475e3 */ /* 0x000e640008200800 */
[----:B-1----:R-:W-:Y:S01]  /*35b0*/  MOV R10, UR4 ;  /* 0x00000004000a7c02 */ /* 0x002fe20008000f00 */
[----:B------:R-:W-:Y:S05]  /*35c0*/  BRA.U !UP0, `(.L_x_64) ;  /* 0xfffffffd08e87547 */ /* 0x000fea000b83ffff */
.L_x_63:
[----:B------:R-:W1:Y:S01]  /*35d0*/  LDS R6, [UR5+0x10] ;  /* 0x00001005ff067984 */ /* 0x000e620008000800 */
[----:B------:R-:W-:Y:S01]  /*35e0*/  IMAD.U32 R3, RZ, RZ, UR6 ;  /* 0x00000006ff037e24 */ /* 0x000fe2000f8e00ff */
[----:B------:R-:W-:-:S03]  /*35f0*/  MOV R4, UR46 ;  /* 0x0000002e00047c02 */ /* 0x000fc60008000f00 */
[----:B------:R-:W-:Y:S01]  /*3600*/  VIADD R3, R3, 0x180 ;  /* 0x0000018003037836 */ /* 0x000fe20000000000 */
[----:B-1----:R-:W-:-:S04]  /*3610*/  SHF.L.U32 R6, R6, 0x1f, RZ ;  /* 0x0000001f06067819 */ /* 0x002fc800000006ff */
[----:B------:R-:W1:Y:S02]  /*3620*/  SYNCS.PHASECHK.TRANS64.TRYWAIT P0, [UR5+0x8], R6 ;  /* 0x00000806ff0075a7 */ /* 0x000e640008001105 */
[----:B-1----:R-:W-:Y:S05]  /*3630*/  @P0 BRA `(.L_x_65) ;  /* 0x0000000000080947 */ /* 0x002fea0003800000 */
[----:B------:R-:W1:Y:S02]  /*3640*/  SYNCS.PHASECHK.TRANS64.TRYWAIT P0, [UR5+0x8], R6 ;  /* 0x00000806ff0075a7 */ /* 0x000e640008001105 */
[----:B-1----:R-:W-:Y:S05]  /*3650*/  @!P0 BRA `(.L_x_66) ;  /* 0x0000008000b88947 */ /* 0x002fea0003800000 */
.L_x_65:
[----:B------:R-:W-:Y:S01]  /*3660*/  PRMT R4, R4, 0x654, R3 ;  /* 0x0000065404047816 */ /* 0x000fe20000000003 */
[----:B------:R-:W-:Y:S01]  /*3670*/  HFMA2 R3, -RZ, RZ, 0, 5.9604644775390625e-08 ;  /* 0x00000001ff037431 */ /* 0x000fe200000001ff */
[----:B------:R-:W-:Y:S01]  /*3680*/  UPRMT UR4, UR46, 0x654, UR7 ;  /* 0x000006542e047896 */ /* 0x000fe20008000007 */
[----:B------:R-:W-:Y:S02]  /*3690*/  IMAD.MOV.U32 R8, RZ, RZ, 0xffff ;  /* 0x0000ffffff087424 */ /* 0x000fe400078e00ff */
[----:B-1----:R-:W-:Y:S02]  /*36a0*/  IMAD.MOV.U32 R6, RZ, RZ, 0x4 ;  /* 0x00000004ff067424 */ /* 0x002fe400078e00ff */
[----:B------:R-:W-:Y:S01]  /*36b0*/  IMAD.SHL.U32 R9, R10, 0x20, RZ ;  /* 0x000000200a097824 */ /* 0x000fe200078e00ff */
[----:B------:R-:W-:Y:S02]  /*36c0*/  MOV R5, UR4 ;  /* 0x0000000400057c02 */ /* 0x000fe40008000f00 */
[-C--:B------:R-:W-:Y:S01]  /*36d0*/  SHF.L.U32 R8, R8, R10.reuse, RZ ;  /* 0x0000000a08087219 */ /* 0x080fe200000006ff */
[----:B------:R1:W-:Y:S01]  /*36e0*/  SYNCS.ARRIVE.TRANS64.RED RZ, [UR4], R6 ;  /* 0x00000006ffff79a7 */ /* 0x0003e20008000404 */
[----:B------:R-:W-:Y:S01]  /*36f0*/  SHF.L.U32 R7, R3, R10, RZ ;  /* 0x0000000a03077219 */ /* 0x000fe200000006ff */
[----:B------:R1:W-:Y:S04]  /*3700*/  STS [UR6+0x180], R9 ;  /* 0x00018009ff007988 */ /* 0x0003e80008000806 */
[----:B------:R1:W-:Y:S04]  /*3710*/  STAS [R4.64], R10 ;  /* 0x0000000a04007dbd */ /* 0x0003e8000c0008ff */
[----:B------:R1:W-:Y:S04]  /*3720*/  ATOMS.OR RZ, [UR5+0x14], R8 ;  /* 0x00001408ffff798c */ /* 0x0003e8000b000005 */
[----:B------:R1:W-:Y:S04]  /*3730*/  ATOMS.OR RZ, [UR5+0x18], R7 ;  /* 0x00001807ffff798c */ /* 0x0003e8000b000005 */
[----:B------:R1:W-:Y:S02]  /*3740*/  ATOMS.XOR RZ, [UR5+0x10], R3 ;  /* 0x00001003ffff798c */ /* 0x0003e4000b800005 */
.L_x_62:
[----:B------:R-:W-:Y:S05]  /*3750*/  BSYNC B0 ;  /* 0x0000000000007941 */ /* 0x000fea0003800000 */
.L_x_61:
[----:B------:R-:W-:Y:S05]  /*3760*/  BRA.U UP1, `(.L_x_67) ;  /* 0x00000001016c7547 */ /* 0x000fea000b800000 */
[----:B------:R-:W-:-:S03]  /*3770*/  UMOV UR4, 0xffffffff ;  /* 0xffffffff00047882 */ /* 0x000fc60000000000 */
[----:B------:R-:W-:Y:S05]  /*3780*/  BRA.DIV UR4, `(.L_x_68) ;  /* 0x0000008204847947 */ /* 0x000fea000b800000 */
[----:B------:R-:W-:-:S13]  /*3790*/  ELECT P0, URZ, PT ;  /* 0x0000000000ff782f */ /* 0x000fda0003800000 */
.L_x_214:
[----:B------:R-:W-:Y:S05]  /*37a0*/  @!P0 BRA `(.L_x_67) ;  /* 0x00000000005c8947 */ /* 0x000fea0003800000 */
[----:B-1----:R-:W1:Y:S02]  /*37b0*/  LDS R4, [UR5+0x10] ;  /* 0x00001005ff047984 */ /* 0x002e640008000800 */
[----:B-1----:R-:W-:-:S04]  /*37c0*/  SHF.L.U32 R4, R4, 0x1f, RZ ;  /* 0x0000001f04047819 */ /* 0x002fc800000006ff */
[----:B------:R-:W1:Y:S02]  /*37d0*/  SYNCS.PHASECHK.TRANS64.TRYWAIT P0, [UR5+0x8], R4 ;  /* 0x00000804ff0075a7 */ /* 0x000e640008001105 */
[----:B-1----:R-:W-:Y:S05]  /*37e0*/  @P0 BRA `(.L_x_69) ;  /* 0x0000000000080947 */ /* 0x002fea0003800000 */
[----:B------:R-:W1:Y:S02]  /*37f0*/  SYNCS.PHASECHK.TRANS64.TRYWAIT P0, [UR5+0x8], R4 ;  /* 0x00000804ff0075a7 */ /* 0x000e640008001105 */
[----:B-1----:R-:W-:Y:S05]  /*3800*/  @!P0 BRA `(.L_x_70) ;  /* 0x0000008000888947 */ /* 0x002fea0003800000 */
.L_x_69:
[----:B------:R-:W2:Y:S01]  /*3810*/  LDS R6, [UR6+0x180] ;  /* 0x00018006ff067984 */ /* 0x000ea20008000800 */
[----:B-1----:R-:W-:Y:S02]  /*3820*/  HFMA2 R3, -RZ, RZ, 0, 5.9604644775390625e-08 ;  /* 0x00000001ff037431 */ /* 0x002fe400000001ff */
[----:B------:R-:W-:Y:S01]  /*3830*/  IMAD.MOV.U32 R4, RZ, RZ, 0xffff ;  /* 0x0000ffffff047424 */ /* 0x000fe200078e00ff */
[----:B------:R-:W-:Y:S01]  /*3840*/  UPRMT UR4, UR46, 0x654, UR7 ;  /* 0x000006542e047896 */ /* 0x000fe20008000007 */
[----:B--2---:R-:W-:-:S03]  /*3850*/  IMAD.SHL.U32 R5, R6, 0x20, RZ ;  /* 0x0000002006057824 */ /* 0x004fc600078e00ff */
[-C--:B------:R-:W-:Y:S02]  /*3860*/  SHF.L.U32 R4, R4, R6.reuse, RZ ;  /* 0x0000000604047219 */ /* 0x080fe400000006ff */
[----:B------:R-:W-:Y:S01]  /*3870*/  SHF.L.U32 R6, R3, R6, RZ ;  /* 0x0000000603067219 */ /* 0x000fe200000006ff */
[----:B------:R2:W-:Y:S04]  /*3880*/  STS [UR6+0x180], R5 ;  /* 0x00018005ff007988 */ /* 0x0005e80008000806 */
[----:B------:R2:W-:Y:S04]  /*3890*/  ATOMS.OR RZ, [UR5+0x14], R4 ;  /* 0x00001404ffff798c */ /* 0x0005e8000b000005 */
[----:B------:R2:W-:Y:S01]  /*38a0*/  ATOMS.OR RZ, [UR5+0x18], R6 ;  /* 0x00001806ffff798c */ /* 0x0005e2000b000005 */
[----:B------:R-:W-:Y:S03]  /*38b0*/  SYNCS.ARRIVE.TRANS64.RED.A1T0 RZ, [UR4], RZ ;  /* 0x000000ffffff79a7 */ /* 0x000fe60008100404 */
[----:B------:R2:W-:Y:S01]  /*38c0*/  ATOMS.XOR RZ, [UR5+0x10], R3 ;  /* 0x00001003ffff798c */ /* 0x0005e2000b800005 */
[----:B------:R-:W-:Y:S05]  /*38d0*/  BRA `(.L_x_67) ;  /* 0x0000000000107947 */ /* 0x000fea0003800000 */
.L_x_60:
[----:B------:R-:W-:Y:S02]  /*38e0*/  MOV R3, 0xffffffff ;  /* 0xffffffff00037802 */ /* 0x000fe40000000f00 */
[----:B------:R-:W-:-:S03]  /*38f0*/  MOV R4, 0x3920 ;  /* 0x0000392000047802 */ /* 0x000fc60000000f00 */
[----:B------:R1:W-:Y:S04]  /*3900*/  STS [UR6+0x180], R3 ;  /* 0x00018003ff007988 */ /* 0x0003e80008000806 */
[----:B-1---5:R-:W-:Y:S05]  /*3910*/  CALL.REL.NOINC `($__internal_1_$__cuda_sm10x_tcgen05_guardrail_trap_phase_invalid_during_alloc) ;  /* 0x0000008c000c7944 */ /* 0x022fea0003c00000 */
.L_x_67:
[----:B------:R-:W-:Y:S05]  /*3920*/  WARPSYNC.ALL ;  /* 0x0000000000007948 */ /* 0x000fea0003800000 */
[----:B------:R-:W3:Y:S01]  /*3930*/  S2UR UR4, SR_CgaCtaId ;  /* 0x00000000000479c3 */ /* 0x000ee20000008800 */
[----:B------:R-:W-:Y:S01]  /*3940*/  UMOV UR26, 0x400 ;  /* 0x00000400001a7882 */ /* 0x000fe20000000000 */
[----:B------:R-:W-:-:S06]  /*3950*/  NOP ;  /* 0x0000000000007918 */ /* 0x000fcc0000000000 */
[----:B------:R-:W-:Y:S06]  /*3960*/  BAR.ARV 0x6, 0xa0 ;  /* 0x0182800000007b1d */ /* 0x000fec0000002000 */
[----:B------:R-:W4:Y:S01]  /*3970*/  LDCU UR6, c[0x0][0x38c] ;  /* 0x00007180ff0677ac */ /* 0x000f220008000800 */
[----:B------:R-:W-:Y:S01]  /*3980*/  LOP3.LUT R0, R0, 0xffff, RZ, 0xc0, !PT ;  /* 0x0000ffff00007812 */ /* 0x000fe200078ec0ff */
[----:B-1----:R-:W-:Y:S01]  /*3990*/  IMAD.MOV.U32 R9, RZ, RZ, 0x1 ;  /* 0x00000001ff097424 */ /* 0x002fe200078e00ff */
[----:B------:R-:W-:Y:S01]  /*39a0*/  LOP3.LUT R2, R2, 0xffff, RZ, 0xc0, !PT ;  /* 0x0000ffff02027812 */ /* 0x000fe200078ec0ff */
[----:B------:R-:W-:Y:S01]  /*39b0*/  IMAD.MOV.U32 R8, RZ, RZ, RZ ;  /* 0x000000ffff087224 */ /* 0x000fe200078e00ff */
[----:B------:R-:W-:Y:S01]  /*39c0*/  R2UR UR42, R0 ;  /* 0x00000000002a72ca */ /* 0x000fe200000e0000 */
[----:B------:R-:W-:Y:S01]  /*39d0*/  UMOV UR32, URZ ;  /* 0x000000ff00207c82 */ /* 0x000fe20008000000 */
[----:B------:R-:W-:Y:S01]  /*39e0*/  R2UR UR28, R2 ;  /* 0x00000000021c72ca */ /* 0x000fe200000e0000 */
[----:B------:R-:W-:Y:S01]  /*39f0*/  UMOV UR23, URZ ;  /* 0x000000ff00177c82 */ /* 0x000fe20008000000 */
[----:B------:R-:W-:Y:S01]  /*3a00*/  UMOV UR22, URZ ;  /* 0x000000ff00167c82 */ /* 0x000fe20008000000 */
[----:B---3--:R-:W-:-:S02]  /*3a10*/  ULEA UR26, UR4, UR26, 0x18 ;  /* 0x0000001a041a7291 */ /* 0x008fc4000f8ec0ff */
[----:B------:R-:W-:Y:S02]  /*3a20*/  UISETP.NE.AND UP3, UPT, UR47, URZ, UPT ;  /* 0x000000ff2f00728c */ /* 0x000fe4000bf65270 */
[----:B------:R-:W-:Y:S02]  /*3a30*/  UIADD3 UR5, UPT, UPT, UR26, 0x8400, URZ ;  /* 0x000084001a057890 */ /* 0x000fe4000fffe0ff */
[----:B------:R-:W-:Y:S02]  /*3a40*/  UIADD3 UR4, UPT, UPT, UR26, 0x18400, URZ ;  /* 0x000184001a047890 */ /* 0x000fe4000fffe0ff */
[----:B----4-:R-:W-:Y:S01]  /*3a50*/  UIADD3 UR6, UPT, UPT, UR6, 0x1f, URZ ;  /* 0x0000001f06067890 */ /* 0x010fe2000fffe0ff */
[----:B--2---:R-:W1:Y:S01]  /*3a60*/  LDS R3, [UR26+0x180] ;  /* 0x0001801aff037984 */ /* 0x004e620008000800 */
[----:B------:R-:W-:Y:S02]  /*3a70*/  USHF.R.U32.HI UR5, URZ, 0x4, UR5 ;  /* 0x00000004ff057899 */ /* 0x000fe40008011605 */
[----:B------:R-:W-:-:S02]  /*3a80*/  USHF.R.S32.HI UR33, URZ, 0x1f, UR6 ;  /* 0x0000001fff217899 */ /* 0x000fc40008011406 */
[----:B------:R-:W-:Y:S02]  /*3a90*/  USHF.R.U32.HI UR4, URZ, 0x4, UR4 ;  /* 0x00000004ff047899 */ /* 0x000fe40008011604 */
[----:B------:R-:W-:Y:S02]  /*3aa0*/  ULEA.HI UR33, UR33, UR6, URZ, 0x5 ;  /* 0x0000000621217291 */ /* 0x000fe4000f8f28ff */
[----:B------:R-:W-:Y:S02]  /*3ab0*/  ULOP3.LUT UR5, UR5, 0x3fff, URZ, 0xc0, !UPT ;  /* 0x00003fff05057892 */ /* 0x000fe4000f8ec0ff */
[----:B------:R-:W-:Y:S02]  /*3ac0*/  USHF.R.S32.HI UR33, URZ, 0x5, UR33 ;  /* 0x00000005ff217899 */ /* 0x000fe40008011421 */
[----:B------:R-:W-:Y:S02]  /*3ad0*/  ULOP3.LUT UR30, UR4, 0x3fff, URZ, 0xc0, !UPT ;  /* 0x00003fff041e7892 */ /* 0x000fe4000f8ec0ff */
[----:B------:R-:W-:Y:S01]  /*3ae0*/  UISETP.LT.AND UP0, UPT, UR33, 0x1, UPT ;  /* 0x000000012100788c */ /* 0x000fe2000bf01270 */
[----:B------:R-:W-:Y:S01]  /*3af0*/  UMOV UR40, 0x0 ;  /* 0x0000000000287882 */ /* 0x000fe20000000000 */
[----:B------:R-:W-:Y:S01]  /*3b00*/  UMOV UR41, 0x8400910 ;  /* 0x0840091000297882 */ /* 0x000fe20000000000 */
[----:B------:R-:W-:-:S02]  /*3b10*/  ULOP3.LUT UR29, UR5, 0x10000, URZ, 0xfc, !UPT ;  /* 0x00010000051d7892 */ /* 0x000fc4000f8efcff */
[----:B------:R-:W-:Y:S02]  /*3b20*/  ULOP3.LUT UR30, UR30, 0x10000, URZ, 0xfc, !UPT ;  /* 0x000100001e1e7892 */ /* 0x000fe4000f8efcff */
[----:B------:R-:W-:Y:S01]  /*3b30*/  USEL UR43, UR33, 0x1, !UP0 ;  /* 0x00000001212b7887 */ /* 0x000fe2000c000000 */
[----:B------:R-:W-:Y:S01]  /*3b40*/  UMOV UR38, 0x0 ;  /* 0x0000000000267882 */ /* 0x000fe20000000000 */
[----:B------:R-:W-:Y:S01]  /*3b50*/  UMOV UR39, 0x8400910 ;  /* 0x0840091000277882 */ /* 0x000fe20000000000 */
[----:B------:R-:W-:Y:S01]  /*3b60*/  UMOV UR36, 0x0 ;  /* 0x0000000000247882 */ /* 0x000fe20000000000 */
[----:B------:R-:W-:Y:S01]  /*3b70*/  UMOV UR37, 0x8400910 ;  /* 0x0840091000257882 */ /* 0x000fe20000000000 */
[----:B------:R-:W-:Y:S01]  /*3b80*/  UMOV UR34, 0x0 ;  /* 0x0000000000227882 */ /* 0x000fe20000000000 */
[----:B------:R-:W-:Y:S01]  /*3b90*/  UMOV UR35, 0x8400910 ;  /* 0x0840091000237882 */ /* 0x000fe20000000000 */
[----:B-1----:R-:W-:Y:S02]  /*3ba0*/  R2UR UR44, R3 ;  /* 0x00000000032c72ca */ /* 0x002fe400000e0000 */
[----:B------:R-:W-:-:S13]  /*3bb0*/  CS2R R2, SRZ ;  /* 0x0000000000027805 */ /* 0x000fda000001ff00 */
.L_x_78:
[C---:B------:R-:W-:Y:S02]  /*3bc0*/  LEA R0, R8.reuse, UR26, 0x3 ;  /* 0x0000001a08007c11 */ /* 0x040fe4000f8e18ff */
[----:B------:R-:W-:Y:S02]  /*3bd0*/  SHF.L.U32 R4, R3, 0x1f, RZ ;  /* 0x0000001f03047819 */ /* 0x000fe400000006ff */
[----:B------:R-:W-:Y:S02]  /*3be0*/  LEA R5, R8, UR26, 0x4 ;  /* 0x0000001a08057c11 */ /* 0x000fe4000f8e20ff */
[----:B------:R-:W1:Y:S02]  /*3bf0*/  SYNCS.PHASECHK.TRANS64.TRYWAIT P0, [R0+URZ+0xd0], R4 ;  /* 0x0000d004000075a7 */ /* 0x000e6400080011ff */
[----:B-1-3--:R-:W-:Y:S05]  /*3c00*/  @!P0 BRA `(.L_x_71) ;  /* 0x0000007c00a08947 */ /* 0x00afea0003800000 */
.L_x_215:
[----:B-1----:R-:W1:Y:S01]  /*3c10*/  LDS.128 R4, [R5+0x160] ;  /* 0x0001600005047984 */ /* 0x002e620000000c00 */
[----:B------:R-:W-:Y:S02]  /*3c20*/  VIADD R0, R0, 0xe0 ;  /* 0x000000e000007836 */ /* 0x000fe40000000000 */
[----:B------:R-:W-:Y:S01]  /*3c30*/  VIADD R8, R8, 0x1 ;  /* 0x0000000108087836 */ /* 0x000fe20000000000 */
[----:B------:R-:W-:Y:S01]  /*3c40*/  @!PT LDS RZ, [RZ] ;  /* 0x00000000fffff984 */ /* 0x000fe20000000800 */
[----:B------:R-:W-:Y:S01]  /*3c50*/  @!PT LDS RZ, [RZ] ;  /* 0x00000000fffff984 */ /* 0x000fe20000000800 */
[----:B------:R-:W-:Y:S01]  /*3c60*/  @!PT LDS RZ, [RZ] ;  /* 0x00000000fffff984 */ /* 0x000fe20000000800 */
[----:B------:R-:W-:Y:S01]  /*3c70*/  @!PT LDS RZ, [RZ] ;  /* 0x00000000fffff984 */ /* 0x000fe20000000800 */
[----:B------:R2:W-:Y:S06]  /*3c80*/  MEMBAR.ALL.CTA ;  /* 0x0000000000007992 */ /* 0x0005ec0000008000 */
[----:B--2---:R-:W2:Y:S01]  /*3c90*/  FENCE.VIEW.ASYNC.S ;  /* 0x00000000000073c6 */ /* 0x004ea20000000000 */
[----:B------:R-:W-:-:S04]  /*3ca0*/  PRMT R0, RZ, 0x654, R0 ;  /* 0x00000654ff007816 */ /* 0x000fc80000000000 */
[----:B--2---:R2:W-:Y:S01]  /*3cb0*/  SYNCS.ARRIVE.TRANS64.RED.A1T0 RZ, [R0+URZ], RZ ;  /* 0x000000ff00ff79a7 */ /* 0x0045e200081004ff */
[----:B-1----:R-:W-:Y:S01]  /*3cc0*/  LOP3.LUT P1, RZ, R6, 0x1, RZ, 0xc0, !PT ;  /* 0x0000000106ff7812 */ /* 0x002fe2000782c0ff */
[----:B--2---:R-:W-:-:S12]  /*3cd0*/  BRA.U UP3, `(.L_x_72) ;  /* 0x0000000503087547 */ /* 0x004fd8000b800000 */
[----:B------:R-:W1:Y:S01]  /*3ce0*/  LDCU UR4, c[0x0][0x38c] ;  /* 0x00007180ff0477ac */ /* 0x000e620008000800 */
[----:B------:R-:W-:Y:S02]  /*3cf0*/  PLOP3.LUT P2, PT, PT, PT, PT, 0x80, 0x8 ;  /* 0x000000000008781c */ /* 0x000fe40003f4f070 */
[----:B------:R-:W-:Y:S01]  /*3d00*/  SHF.L.U32 R4, R9, 0x1f, RZ ;  /* 0x0000001f09047819 */ /* 0x000fe200000006ff */
[----:B------:R-:W-:Y:S02]  /*3d10*/  ULEA UR31, UR32, UR26, 0x3 ;  /* 0x0000001a201f7291 */ /* 0x000fe4000f8e18ff */
[----:B------:R-:W-:Y:S02]  /*3d20*/  ULEA UR11, UR32, UR44, 0x7 ;  /* 0x0000002c200b7291 */ /* 0x000fe4000f8e38ff */
[----:B-1----:R-:W-:-:S06]  /*3d30*/  UISETP.GE.AND UP0, UPT, UR4, 0x1, UPT ;  /* 0x000000010400788c */ /* 0x002fcc000bf06270 */
[----:B------:R-:W-:-:S05]  /*3d40*/  PLOP3.LUT P0, PT, PT, PT, UP0, 0x80, 0x8 ;  /* 0x000000000008781c */ /* 0x000fca0003f0f008 */
[----:B------:R-:W-:-:S08]  /*3d50*/  @UP0 ULEA UR4, UR23, UR26, 0x3 ;  /* 0x0000001a17040291 */ /* 0x000fd0000f8e18ff */
[----:B------:R-:W-:-:S04]  /*3d60*/  @P0 SHF.L.U32 R0, R2, 0x1f, RZ ;  /* 0x0000001f02000819 */ /* 0x000fc800000006ff */
[----:B------:R1:W2:Y:S01]  /*3d70*/  @P0 SYNCS.PHASECHK.TRANS64.TRYWAIT P2, [UR4], R0 ;  /* 0x00000000ff0005a7 */ /* 0x0002a20008041104 */
[----:B------:R-:W3:Y:S02]  /*3d80*/  SYNCS.PHASECHK.TRANS64.TRYWAIT P0, [UR31+0x110], R4 ;  /* 0x00011004ff0075a7 */ /* 0x000ee4000800111f */
[----:B-123--:R-:W-:Y:S05]  /*3d90*/  @!P0 BRA `(.L_x_73) ;  /* 0x0000007c00508947 */ /* 0x00efea0003800000 */
.L_x_217:
[----:B------:R-:W-:Y:S01]  /*3da0*/  UMOV UR27, UR22 ;  /* 0x00000016001b7c82 */ /* 0x000fe20008000000 */
[----:B------:R-:W-:Y:S05]  /*3db0*/  BRA.U !UP0, `(.L_x_74) ;  /* 0x0000000108c07547 */ /* 0x000fea000b800000 */
[----:B------:R-:W-:Y:S02]  /*3dc0*/  UIADD3 UR27, UPT, UPT, UR43, UR22, URZ ;  /* 0x000000162b1b7290 */ /* 0x000fe4000fffe0ff */
[----:B------:R-:W-:Y:S01]  /*3dd0*/  UPLOP3.LUT UP2, UPT, UPT, UPT, UPT, 0x40, 0x4 ;  /* 0x000000000004789c */ /* 0x000fe20003f4e870 */
[----:B------:R-:W-:Y:S01]  /*3de0*/  UMOV UR24, UR33 ;  /* 0x0000002100187c82 */ /* 0x000fe20008000000 */
[----:B------:R-:W-:-:S09]  /*3df0*/  UMOV UR10, UR23 ;  /* 0x00000017000a7c82 */ /* 0x000fd20008000000 */
.L_x_77:
[----:B--2---:R-:W-:Y:S01]  /*3e00*/  ULEA UR5, UR10, UR26, 0x3 ;  /* 0x0000001a0a057291 */ /* 0x004fe2000f8e18ff */
[----:B---3--:R-:W-:Y:S11]  /*3e10*/  @P2 BRA `(.L_x_75) ;  /* 0x00000000000c2947 */ /* 0x008ff60003800000 */
[----:B-1----:R-:W-:Y:S04]  /*3e20*/  SHF.L.U32 R4, R2, 0x1f, RZ ;  /* 0x0000001f02047819 */ /* 0x002fe800000006ff */
[----:B------:R-:W1:Y:S02]  /*3e30*/  SYNCS.PHASECHK.TRANS64.TRYWAIT P0, [UR5], R4 ;  /* 0x00000004ff0075a7 */ /* 0x000e640008001105 */
[----:B-1----:R-:W-:Y:S05]  /*3e40*/  @!P0 BRA `(.L_x_76) ;  /* 0x0000007c003c8947 */ /* 0x002fea0003800000 */
.L_x_75:
[----:B------:R-:W-:Y:S01]  /*3e50*/  UISETP.NE.AND UP0, UPT, UR24, 0x1, UPT ;  /* 0x000000011800788c */ /* 0x000fe2000bf05270 */
[----:B------:R-:W-:Y:S01]  /*3e60*/  PLOP3.LUT P2, PT, PT, PT, PT, 0x80, 0x8 ;  /* 0x000000000008781c */ /* 0x000fe20003f4f070 */
[----:B------:R-:W-:Y:S02]  /*3e70*/  UIADD3 UR4, UPT, UPT, UR10, 0x1, URZ ;  /* 0x000000010a047890 */ /* 0x000fe4000fffe0ff */
[----:B------:R-:W-:Y:S02]  /*3e80*/  UIADD3 UR25, UPT, UPT, UR5, 0x40, URZ ;  /* 0x0000004005197890 */ /* 0x000fe4000fffe0ff */
[----:B------:R-:W-:Y:S01]  /*3e90*/  UISETP.NE.AND UP1, UPT, UR4, 0x8, UPT ;  /* 0x000000080400788c */ /* 0x000fe2000bf25270 */
[----:B------:R-:W-:Y:S01]  /*3ea0*/  PLOP3.LUT P0, PT, PT, PT, UP0, 0x80, 0x8 ;  /* 0x000000000008781c */ /* 0x000fe20003f0f008 */
[----:B------:R-:W-:Y:S02]  /*3eb0*/  UIADD3 UR22, UPT, UPT, UR22, 0x1, URZ ;  /* 0x0000000116167890 */ /* 0x000fe4000fffe0ff */
[----:B------:R-:W-:Y:S02]  /*3ec0*/  USEL UR6, URZ, 0x1, UP1 ;  /* 0x00000001ff067887 */ /* 0x000fe40008800000 */
[----:B------:R-:W-:Y:S02]  /*3ed0*/  USEL UR23, UR4, URZ, UP1 ;  /* 0x000000ff04177287 */ /* 0x000fe40008800000 */
[----:B------:R-:W-:Y:S02]  /*3ee0*/  UIADD3 UR24, UPT, UPT, UR24, -0x1, URZ ;  /* 0xffffffff18187890 */ /* 0x000fe4000fffe0ff */
[----:B------:R-:W-:Y:S01]  /*3ef0*/  @UP0 ULEA UR4, UR23, UR26, 0x3 ;  /* 0x0000001a17040291 */ /* 0x000fe2000f8e18ff */
[----:B------:R-:W-:Y:S01]  /*3f00*/  LOP3.LUT R2, R2, UR6, RZ, 0x3c, !PT ;  /* 0x0000000602027c12 */ /* 0x000fe2000f8e3cff */
[----:B------:R-:W-:Y:S02]  /*3f10*/  ULEA UR6, UR10, UR30, 0xa ;  /* 0x0000001e0a067291 */ /* 0x000fe4000f8e50ff */
[----:B------:R-:W-:Y:S01]  /*3f20*/  UISETP.NE.AND UP0, UPT, UR22, UR27, UPT ;  /* 0x0000001b1600728c */ /* 0x000fe2000bf05270 */
[----:B-1----:R-:W-:Y:S01]  /*3f30*/  @P0 SHF.L.U32 R0, R2, 0x1f, RZ ;  /* 0x0000001f02000819 */ /* 0x002fe200000006ff */
[----:B------:R-:W-:Y:S02]  /*3f40*/  UIADD3 UR20, UPT, UPT, UR6, 0x2, URZ ;  /* 0x0000000206147890 */ /* 0x000fe4000fffe0ff */
[----:B------:R-:W-:Y:S01]  /*3f50*/  UIADD3 UR16, UPT, UPT, UR6, 0x4, URZ ;  /* 0x0000000406107890 */ /* 0x000fe2000fffe0ff */
[----:B------:R2:W3:Y:S01]  /*3f60*/  @P0 SYNCS.PHASECHK.TRANS64.TRYWAIT P2, [UR4], R0 ;  /* 0x00000000ff0005a7 */ /* 0x0004e20008041104 */
[----:B------:R-:W-:Y:S02]  /*3f70*/  ULEA UR4, UR10, UR29, 0x9 ;  /* 0x0000001d0a047291 */ /* 0x000fe4000f8e48ff */
[----:B------:R-:W-:Y:S02]  /*3f80*/  UIADD3 UR12, UPT, UPT, UR6, 0x6, URZ ;  /* 0x00000006060c7890 */ /* 0x000fe4000fffe0ff */
[----:B------:R-:W-:Y:S02]  /*3f90*/  UIADD3 UR18, UPT, UPT, UR4, 0x2, URZ ;  /* 0x0000000204127890 */ /* 0x000fe4000fffe0ff */
[----:B------:R-:W-:Y:S02]  /*3fa0*/  UIADD3 UR14, UPT, UPT, UR4, 0x4, URZ ;  /* 0x00000004040e7890 */ /* 0x000fe4000fffe0ff */
[----:B------:R-:W-:Y:S01]  /*3fb0*/  UIADD3 UR8, UPT, UPT, UR4, 0x6, URZ ;  /* 0x0000000604087890 */ /* 0x000fe2000fffe0ff */
[----:B------:R-:W-:Y:S01]  /*3fc0*/  UMOV UR7, 0x40004040 ;  /* 0x4000404000077882 */ /* 0x000fe20000000000 */
[----:B------:R-:W-:Y:S01]  /*3fd0*/  UMOV UR5, 0x40004040 ;  /* 0x4000404000057882 */ /* 0x000fe20000000000 */
[----:B------:R-:W-:Y:S01]  /*3fe0*/  UMOV UR21, 0x40004040 ;  /* 0x4000404000157882 */ /* 0x000fe20000000000 */
[----:B------:R2:W-:Y:S01]  /*3ff0*/  UTCHMMA.2CTA gdesc[UR4], gdesc[UR6], tmem[UR11], tmem[UR40], idesc[UR41], UP2 ;  /* 0x00ff2806040075ea */ /* 0x0005e2000920000b */
[----:B------:R-:W-:Y:S01]  /*4000*/  UPLOP3.LUT UP2, UPT, UPT, UPT, UPT, 0x80, 0x8 ;  /* 0x000000000008789c */ /* 0x000fe20003f4f070 */
[----:B------:R-:W-:Y:S01]  /*4010*/  UMOV UR19, 0x40004040 ;  /* 0x4000404000137882 */ /* 0x000fe20000000000 */
[----:B------:R-:W-:Y:S01]  /*4020*/  UMOV UR17, 0x40004040 ;  /* 0x4000404000117882 */ /* 0x000fe20000000000 */
[----:B------:R2:W-:Y:S01]  /*4030*/  UTCHMMA.2CTA gdesc[UR18], gdesc[UR20], tmem[UR11], tmem[UR38], idesc[UR39], UPT ;  /* 0x00ff2614120075ea */ /* 0x0005e2000ba0000b */
[----:B------:R-:W-:Y:S01]  /*4040*/  UMOV UR15, 0x40004040 ;  /* 0x40004040000f7882 */ /* 0x000fe20000000000 */
[----:B------:R-:W-:Y:S01]  /*4050*/  UMOV UR13, 0x40004040 ;  /* 0x40004040000d7882 */ /* 0x000fe20000000000 */
[----:B------:R-:W-:Y:S01]  /*4060*/  UMOV UR9, 0x40004040 ;  /* 0x4000404000097882 */ /* 0x000fe20000000000 */
[----:B------:R2:W-:Y:S01]  /*4070*/  UTCHMMA.2CTA gdesc[UR14], gdesc[UR16], tmem[UR11], tmem[UR36], idesc[UR37], UPT ;  /* 0x00ff24100e0075ea */ /* 0x0005e2000ba0000b */
[----:B------:R2:W-:Y:S01]  /*4080*/  UTCHMMA.2CTA gdesc[UR8], gdesc[UR12], tmem[UR11], tmem[UR34], idesc[UR35], UPT ;  /* 0x00ff220c080075ea */ /* 0x0005e2000ba0000b */
[----:B------:R2:W-:Y:S01]  /*4090*/  UTCBAR.2CTA.MULTICAST [UR25], URZ, UR28 ;  /* 0x000000ff190073e9 */ /* 0x0005e2000820081c */
[----:B------:R-:W-:Y:S01]  /*40a0*/  UMOV UR10, UR23 ;  /* 0x00000017000a7c82 */ /* 0x000fe20008000000 */
[----:B------:R-:W-:Y:S05]  /*40b0*/  BRA.U UP0, `(.L_x_77) ;  /* 0xfffffffd00507547 */ /* 0x000fea000b83ffff */
.L_x_74:
[----:B--2---:R-:W-:Y:S01]  /*40c0*/  UIADD3 UR4, UPT, UPT, UR31, 0xf0, URZ ;  /* 0x000000f01f047890 */ /* 0x004fe2000fffe0ff */
[----:B------:R-:W-:-:S08]  /*40d0*/  UMOV UR22, UR27 ;  /* 0x0000001b00167c82 */ /* 0x000fd00008000000 */
[----:B------:R2:W-:Y:S01]  /*40e0*/  UTCBAR.2CTA.MULTICAST [UR4], URZ, UR42 ;  /* 0x000000ff040073e9 */ /* 0x0005e2000820082a */
[----:B------:R-:W-:Y:S02]  /*40f0*/  NOP ;  /* 0x0000000000007918 */ /* 0x000fe40000000000 */
.L_x_72:
[----:B--2---:R-:W-:Y:S01]  /*4100*/  UIADD3 UR4, UPT, UPT, UR32, 0x1, URZ ;  /* 0x0000000120047890 */ /* 0x004fe2000fffe0ff */
[----:B------:R-:W-:-:S03]  /*4110*/  ISETP.NE.AND P0, PT, R8, 0x2, PT ;  /* 0x000000020800780c */ /* 0x000fc60003f05270 */
[----:B------:R-:W-:Y:S01]  /*4120*/  UISETP.NE.AND UP0, UPT, UR4, 0x4, UPT ;  /* 0x000000040400788c */ /* 0x000fe2000bf05270 */
[----:B-1----:R-:W-:Y:S02]  /*4130*/  SEL R0, RZ, 0x1, P0 ;  /* 0x00000001ff007807 */ /* 0x002fe40000000000 */
[----:B------:R-:W-:Y:S01]  /*4140*/  SEL R8, R8, RZ, P0 ;  /* 0x000000ff08087207 */ /* 0x000fe20000000000 */
[----:B------:R-:W-:Y:S01]  /*4150*/  USEL UR5, URZ, 0x1, UP0 ;  /* 0x00000001ff057887 */ /* 0x000fe20008000000 */
[----:B------:R-:W-:Y:S01]  /*4160*/  LOP3.LUT R3, R3, R0, RZ, 0x3c, !PT ;  /* 0x0000000003037212 */ /* 0x000fe200078e3cff */
[----:B------:R-:W-:-:S04]  /*4170*/  USEL UR32, UR4, URZ, UP0 ;  /* 0x000000ff04207287 */ /* 0x000fc80008000000 */
[----:B------:R-:W-:Y:S01]  /*4180*/  LOP3.LUT R9, R9, UR5, RZ, 0x3c, !PT ;  /* 0x0000000509097c12 */ /* 0x000fe2000f8e3cff */
[----:B------:R-:W-:Y:S07]  /*4190*/  @P1 BRA `(.L_x_78) ;  /* 0xfffffff800881947 */ /* 0x000fee000383ffff */
[----:B------:R-:W1:Y:S01]  /*41a0*/  S2UR UR8, SR_CgaCtaId ;  /* 0x00000000000879c3 */ /* 0x000e620000008800 */
[----:B------:R-:W-:Y:S01]  /*41b0*/  ELECT P0, URZ, PT ;  /* 0x0000000000ff782f */ /* 0x000fe20003800000 */
[----:B------:R-:W-:Y:S01]  /*41c0*/  HFMA2 R0, -RZ, RZ, 0, 5.9604644775390625e-08 ;  /* 0x00000001ff007431 */ /* 0x000fe200000001ff */
[----:B------:R-:W-:-:S05]  /*41d0*/  UMOV UR4, 0x40 ;  /* 0x0000004000047882 */ /* 0x000fca0000000000 */
[----:B------:R-:W-:Y:S01]  /*41e0*/  UVIRTCOUNT.DEALLOC.SMPOOL 0x80 ;  /* 0x000000800000784c */ /* 0x000fe20000000000 */
[----:B------:R-:W-:Y:S02]  /*41f0*/  UISETP.NE.AND UP1, UPT, UR47, URZ, UPT ;  /* 0x000000ff2f00728c */ /* 0x000fe4000bf25270 */
[----:B-1----:R-:W-:-:S09]  /*4200*/  ULEA UR8, UR8, UR4, 0x18 ;  /* 0x0000000408087291 */ /* 0x002fd2000f8ec0ff */
[----:B------:R1:W-:Y:S01]  /*4210*/  @P0 STS.U8 [UR8+0x1c], R0 ;  /* 0x00001c00ff000988 */ /* 0x0003e20008000008 */
[----:B------:R-:W-:Y:S05]  /*4220*/  BRA.U UP1, `(.L_x_79) ;  /* 0x0000000101a07547 */ /* 0x000fea000b800000 */
[----:B------:R-:W-:Y:S01]  /*4230*/  UIADD3 UR7, UPT, UPT, UR26, 0x110, URZ ;  /* 0x000001101a077890 */ /* 0x000fe2000fffe0ff */
[----:B------:R-:W-:-:S03]  /*4240*/  SHF.L.U32 R2, R9, 0x1f, RZ ;  /* 0x0000001f09027819 */ /* 0x000fc600000006ff */
[----:B------:R-:W-:-:S09]  /*4250*/  ULEA UR4, UR32, UR7, 0x3 ;  /* 0x0000000720047291 */ /* 0x000fd2000f8e18ff */
[----:B------:R-:W2:Y:S02]  /*4260*/  SYNCS.PHASECHK.TRANS64.TRYWAIT P0, [UR4], R2 ;  /* 0x00000002ff0075a7 */ /* 0x000ea40008001104 */
[----:B--2---:R-:W-:Y:S05]  /*4270*/  @!P0 BRA `(.L_x_80) ;  /* 0x0000007800488947 */ /* 0x004fea0003800000 */
.L_x_220:
        /* <DEDUP_REMOVED lines=9> */
.L_x_222:
        /* <DEDUP_REMOVED lines=9> */
.L_x_224:
[----:B------:R-:W-:-:S04]  /*43a0*/  UIADD3 UR4, UPT, UPT, UR4, 0x1, URZ ;  /* 0x0000000104047890 */ /* 0x000fc8000fffe0ff */
[----:B------:R-:W-:-:S04]  /*43b0*/  UISETP.NE.AND UP0, UPT, UR4, 0x4, UPT ;  /* 0x000000040400788c */ /* 0x000fc8000bf05270 */
[----:B------:R-:W-:Y:S02]  /*43c0*/  USEL UR5, URZ, 0x1, UP0 ;  /* 0x00000001ff057887 */ /* 0x000fe40008000000 */
[----:B------:R-:W-:-:S04]  /*43d0*/  USEL UR4, UR4, URZ, UP0 ;  /* 0x000000ff04047287 */ /* 0x000fc80008000000 */
[----:B------:R-:W-:Y:S01]  /*43e0*/  ULEA UR4, UR4, UR7, 0x3 ;  /* 0x0000000704047291 */ /* 0x000fe2000f8e18ff */
[----:B------:R-:W-:-:S04]  /*43f0*/  LOP3.LUT R2, R2, UR5, RZ, 0x3c, !PT ;  /* 0x0000000502027c12 */ /* 0x000fc8000f8e3cff */
[----:B------:R-:W-:Y:S01]  /*4400*/  SHF.L.U32 R2, R2, 0x1f, RZ ;  /* 0x0000001f02027819 */ /* 0x000fe200000006ff */
[----:B-1----:R-:W-:-:S04]  /*4410*/  IMAD.U32 R0, RZ, RZ, UR4 ;  /* 0x00000004ff007e24 */ /* 0x002fc8000f8e00ff */
[----:B------:R1:W2:Y:S03]  /*4420*/  SYNCS.PHASECHK.TRANS64.TRYWAIT P0, [R0+URZ], R2 ;  /* 0x00000002000075a7 */ /* 0x0002a600080011ff */
[----:B--2---:R-:W-:Y:S05]  /*4430*/  @!P0 NANOSLEEP.SYNCS 0x989680 ;  /* 0x009896800000895d */ /* 0x004fea0003900000 */
[----:B------:R-:W2:Y:S02]  /*4440*/  @!P0 SYNCS.PHASECHK.TRANS64 P0, [R0+URZ], R2 ;  /* 0x00000002000085a7 */ /* 0x000ea400080010ff */
[----:B--2---:R-:W-:Y:S05]  /*4450*/  @P0 BRA `(.L_x_83) ;  /* 0x0000000000200947 */ /* 0x004fea0003800000 */
.L_x_84:
[----:B--2---:R2:W4:Y:S02]  /*4460*/  SYNCS.PHASECHK.TRANS64.TRYWAIT P0, [R0+URZ], R2 ;  /* 0x00000002000075a7 */ /* 0x00452400080011ff */
[----:B----4-:R-:W-:Y:S05]  /*4470*/  @!P0 NANOSLEEP.SYNCS 0x989680 ;  /* 0x009896800000895d */ /* 0x010fea0003900000 */
[----:B------:R-:W4:Y:S02]  /*4480*/  @!P0 SYNCS.PHASECHK.TRANS64 P0, [R0+URZ], R2 ;  /* 0x00000002000085a7 */ /* 0x000f2400080010ff */
[----:B----4-:R-:W-:Y:S05]  /*4490*/  @!P0 BRA `(.L_x_84) ;  /* 0xfffffffc00f08947 */ /* 0x010fea000383ffff */
[----:B------:R-:W-:Y:S05]  /*44a0*/  BRA `(.L_x_83) ;  /* 0x00000000000c7947 */ /* 0x000fea0003800000 */
.L_x_79:
[----:B------:R-:W-:-:S04]  /*44b0*/  UIADD3 UR4, UPT, UPT, UR26, 0x150, URZ ;  /* 0x000001501a047890 */ /* 0x000fc8000fffe0ff */
[----:B------:R-:W-:-:S09]  /*44c0*/  UPRMT UR4, UR46, 0x654, UR4 ;  /* 0x000006542e047896 */ /* 0x000fd20008000004 */
[----:B------:R-:W-:Y:S03]  /*44d0*/  SYNCS.ARRIVE.TRANS64.RED.A1T0 RZ, [UR4], RZ ;  /* 0x000000ffffff79a7 */ /* 0x000fe60008100404 */
.L_x_83:
[----:B-12---:R-:W-:Y:S01]  /*44e0*/  SHF.L.U32 R2, RZ, 0x1f, RZ ;  /* 0x0000001fff027819 */ /* 0x006fe200000006ff */
[----:B------:R-:W-:Y:S01]  /*44f0*/  UIADD3 UR4, UPT, UPT, UR26, 0x150, URZ ;  /* 0x000001501a047890 */ /* 0x000fe2000fffe0ff */
[----:B------:R-:W-:Y:S02]  /*4500*/  PLOP3.LUT P0, PT, PT, PT, UP1, 0x80, 0x8 ;  /* 0x000000000008781c */ /* 0x000fe40003f0f018 */
[----:B------:R-:W1:Y:S02]  /*4510*/  SYNCS.PHASECHK.TRANS64.TRYWAIT P1, [UR26+0x150], R2 ;  /* 0x00015002ff0075a7 */ /* 0x000e64000802111a */
[----:B-1----:R-:W-:Y:S09]  /*4520*/  @!P1 BRA `(.L_x_85) ;  /* 0x0000007400e49947 */ /* 0x002ff20003800000 */
.L_x_226:
[----:B------:R-:W-:Y:S01]  /*4530*/  @!UP1 UPRMT UR4, UR46, 0x654, UR4 ;  /* 0x000006542e049896 */ /* 0x000fe20008000004 */
[----:B------:R-:W-:Y:S01]  /*4540*/  UMOV UR5, 0xffff ;  /* 0x0000ffff00057882 */ /* 0x000fe20000000000 */
[----:B------:R-:W-:-:S07]  /*4550*/  UMOV UR6, 0x1 ;  /* 0x0000000100067882 */ /* 0x000fce0000000000 */
[----:B------:R-:W-:Y:S01]  /*4560*/  @!P0 SYNCS.ARRIVE.TRANS64.RED.A1T0 RZ, [UR4], RZ ;  /* 0x000000ffffff89a7 */ /* 0x000fe20008100404 */
[----:B------:R-:W-:Y:S01]  /*4570*/  NOP ;  /* 0x0000000000007918 */ /* 0x000fe20000000000 */
[----:B-1----:R-:W1:Y:S01]  /*4580*/  LDS R0, [UR8+0x14] ;  /* 0x00001408ff007984 */ /* 0x002e620008000800 */
[----:B------:R-:W-:-:S04]  /*4590*/  ULOP3.LUT UR4, UR44, 0xffff, URZ, 0xc0, !UPT ;  /* 0x0000ffff2c047892 */ /* 0x000fc8000f8ec0ff */
[----:B------:R-:W-:-:S04]  /*45a0*/  USHF.R.U32.HI UR4, URZ, 0x5, UR4 ;  /* 0x00000005ff047899 */ /* 0x000fc80008011604 */
[----:B------:R-:W-:Y:S02]  /*45b0*/  USHF.L.U32 UR5, UR5, UR4, URZ ;  /* 0x0000000405057299 */ /* 0x000fe400080006ff */
[----:B------:R-:W-:-:S04]  /*45c0*/  USHF.L.U32 UR4, UR6, UR4, URZ ;  /* 0x0000000406047299 */ /* 0x000fc800080006ff */
[----:B-1----:R-:W-:-:S04]  /*45d0*/  LOP3.LUT R0, R0, UR5, RZ, 0xc0, !PT ;  /* 0x0000000500007c12 */ /* 0x002fc8000f8ec0ff */
[----:B------:R-:W-:-:S13]  /*45e0*/  ISETP.NE.AND P0, PT, R0, UR5, PT ;  /* 0x0000000500007c0c */ /* 0x000fda000bf05270 */
[----:B------:R-:W-:Y:S05]  /*45f0*/  @P0 BRA `(.L_x_86) ;  /* 0x0000000000580947 */ /* 0x000fea0003800000 */
[----:B------:R-:W1:Y:S02]  /*4600*/  LDS R0, [UR8+0x18] ;  /* 0x00001808ff007984 */ /* 0x000e640008000800 */
[----:B-1----:R-:W-:-:S04]  /*4610*/  LOP3.LUT R0, R0, UR4, RZ, 0xc0, !PT ;  /* 0x0000000400007c12 */ /* 0x002fc8000f8ec0ff */
[----:B------:R-:W-:-:S13]  /*4620*/  ISETP.NE.AND P0, PT, R0, UR4, PT ;  /* 0x0000000400007c0c */ /* 0x000fda000bf05270 */
[----:B------:R-:W-:Y:S05]  /*4630*/  @P0 BRA `(.L_x_87) ;  /* 0x00000000003c0947 */ /* 0x000fea0003800000 */
[----:B------:R-:W1:Y:S01]  /*4640*/  S2R R2, SR_LANEID ;  /* 0x0000000000027919 */ /* 0x000e620000000000 */
[----:B------:R-:W-:-:S06]  /*4650*/  ULOP3.LUT UR5, URZ, UR5, URZ, 0x33, !UPT ;  /* 0x00000005ff057292 */ /* 0x000fcc000f8e33ff */
[----:B------:R-:W-:-:S04]  /*4660*/  IMAD.U32 R0, RZ, RZ, UR5 ;  /* 0x00000005ff007e24 */ /* 0x000fc8000f8e00ff */
[----:B------:R2:W4:Y:S02]  /*4670*/  REDUX UR7, R0 ;  /* 0x00000000000773c4 */ /* 0x0005240000000000 */
[----:B------:R1:W-:Y:S01]  /*4680*/  UTCATOMSWS.AND URZ, UR5 ;  /* 0x0000000500ff79e3 */ /* 0x0003e20008000000 */
[----:B--2---:R-:W-:Y:S01]  /*4690*/  LOP3.LUT R0, RZ, UR4, RZ, 0x33, !PT ;  /* 0x00000004ff007c12 */ /* 0x004fe2000f8e33ff */
[----:B------:R-:W-:Y:S02]  /*46a0*/  VOTEU.ANY UR4, UPT, PT ;  /* 0x0000000000047886 */ /* 0x000fe400038e0100 */
[----:B------:R-:W-:Y:S02]  /*46b0*/  UFLO.U32 UR4, UR4 ;  /* 0x00000004000472bd */ /* 0x000fe400080e0000 */
[----:B------:R-:W2:Y:S04]  /*46c0*/  REDUX UR6, R0 ;  /* 0x00000000000673c4 */ /* 0x000ea80000000000 */
[----:B-1----:R-:W-:-:S02]  /*46d0*/  ISETP.EQ.U32.AND P0, PT, R2, UR4, PT ;  /* 0x0000000402007c0c */ /* 0x002fc4000bf02070 */
[----:B----4-:R-:W-:-:S11]  /*46e0*/  MOV R2, UR7 ;  /* 0x0000000700027c02 */ /* 0x010fd60008000f00 */
[----:B------:R1:W-:Y:S01]  /*46f0*/  @P0 ATOMS.AND RZ, [UR8+0x14], R2 ;  /* 0x00001402ffff098c */ /* 0x0003e2000a800008 */
[----:B--2---:R-:W-:-:S05]  /*4700*/  IMAD.U32 R0, RZ, RZ, UR6 ;  /* 0x00000006ff007e24 */ /* 0x004fca000f8e00ff */
[----:B------:R1:W-:Y:S01]  /*4710*/  @P0 ATOMS.AND RZ, [UR8+0x18], R0 ;  /* 0x00001800ffff098c */ /* 0x0003e2000a800008 */
[----:B------:R-:W-:Y:S05]  /*4720*/  BRA `(.L_x_88) ;  /* 0x0000000000147947 */ /* 0x000fea0003800000 */
.L_x_87:
[----:B------:R-:W-:Y:S02]  /*4730*/  MOV R2, 0x4750 ;  /* 0x0000475000027802 */ /* 0x000fe40000000f00 */
[----:B---3-5:R-:W-:Y:S05]  /*4740*/  CALL.REL.NOINC `($__internal_0_$__cuda_sm10x_tcgen05_guardrail_trap_col_being_dealloced_not_returned_by_alloc) ;  /* 0x0000007c00747944 */ /* 0x028fea0003c00000 */
[----:B------:R-:W-:Y:S05]  /*4750*/  BRA `(.L_x_88) ;  /* 0x0000000000087947 */ /* 0x000fea0003800000 */
.L_x_86:
[----:B------:R-:W-:Y:S02]  /*4760*/  MOV R2, 0x4780 ;  /* 0x0000478000027802 */ /* 0x000fe40000000f00 */
[----:B---3-5:R-:W-:Y:S05]  /*4770*/  CALL.REL.NOINC `($__internal_2_$__cuda_sm10x_tcgen05_guardrail_trap_unallocated_columns_being_dealloced) ;  /* 0x0000007c00807944 */ /* 0x028fea0003c00000 */
.L_x_88:
[----:B------:R-:W-:Y:S01]  /*4780*/  NOP ;  /* 0x0000000000007918 */ /* 0x000fe20000000000 */
[----:B------:R-:W-:Y:S05]  /*4790*/  EXIT ;  /* 0x000000000000794d */ /* 0x000fea0003800000 */
.L_x_59:
[----:B------:R-:W-:-:S09]  /*47a0*/  UISETP.NE.OR UP0, UPT, UR13, 0x3, !UP3 ;  /* 0x000000030d00788c */ /* 0x000fd2000df05670 */
[----:B------:R-:W-:Y:S05]  /*47b0*/  BRA.U UP0, `(.L_x_89) ;  /* 0x0000001900987547 */ /* 0x000fea000b800000 */
[----:B------:R-:W1:Y:S01]  /*47c0*/  S2UR UR10, SR_CgaCtaId ;  /* 0x00000000000a79c3 */ /* 0x000e620000008800 */
[----:B------:R-:W2:Y:S01]  /*47d0*/  LDCU UR46, c[0x0][0x370] ;  /* 0x00006e00ff2e77ac */ /* 0x000ea20008000800 */
[----:B------:R-:W-:Y:S01]  /*47e0*/  HFMA2 R14, -RZ, RZ, 0, 0 ;  /* 0x00000000ff0e7431 */ /* 0x000fe200000001ff */
[----:B------:R-:W-:Y:S01]  /*47f0*/  MOV R13, RZ ;  /* 0x000000ff000d7202 */ /* 0x000fe20000000f00 */
[----:B------:R-:W-:Y:S01]  /*4800*/  HFMA2 R7, -RZ, RZ, 0, 0.0078125 ;  /* 0x00002000ff077431 */ /* 0x000fe200000001ff */
[----:B------:R-:W2:Y:S03]  /*4810*/  LDCU.128 UR56, c[0x0][0xb10] ;  /* 0x00016200ff3877ac */ /* 0x000ea60008000c00 */
[----:B------:R-:W3:Y:S01]  /*4820*/  LDC.64 R16, c[0x0][0x348] ;  /* 0x0000d200ff107b82 */ /* 0x000ee20000000a00 */
[----:B------:R-:W4:Y:S01]  /*4830*/  LDCU UR39, c[0x0][0x374] ;  /* 0x00006e80ff2777ac */ /* 0x000f220008000800 */
[----:B------:R-:W1:Y:S06]  /*4840*/  LDCU UR15, c[0x0][0xb0c] ;  /* 0x00016180ff0f77ac */ /* 0x000e6c0008000800 */
[----:B------:R-:W3:Y:S01]  /*4850*/  LDC.64 R2, c[0x0][0x888] ;  /* 0x00022200ff027b82 */ /* 0x000ee20000000a00 */
[----:B------:R-:W3:Y:S01]  /*4860*/  LDCU UR55, c[0x0][0xb20] ;  /* 0x00016400ff3777ac */ /* 0x000ee20008000800 */
[----:B------:R-:W3:Y:S06]  /*4870*/  LDCU UR4, c[0x0][0xb30] ;  /* 0x00016600ff0477ac */ /* 0x000eec0008000800 */
[----:B------:R-:W3:Y:S01]  /*4880*/  LDC.64 R4, c[0x0][0x890] ;  /* 0x00022400ff047b82 */ /* 0x000ee20000000a00 */
[----:B------:R-:W-:Y:S01]  /*4890*/  UMOV UR21, 0x400 ;  /* 0x0000040000157882 */ /* 0x000fe20000000000 */
[----:B--2---:R-:W-:-:S02]  /*48a0*/  UIMAD.WIDE.U32 UR6, UR46, UR56, URZ ;  /* 0x000000382e0672a5 */ /* 0x004fc4000f8e00ff */
[----:B----4-:R-:W-:Y:S02]  /*48b0*/  UIMAD.WIDE.U32 UR8, UR39, UR59, URZ ;  /* 0x0000003b270872a5 */ /* 0x010fe4000f8e00ff */
[----:B-1----:R-:W-:Y:S02]  /*48c0*/  ULEA UR21, UR10, UR21, 0x18 ;  /* 0x000000150a157291 */ /* 0x002fe4000f8ec0ff */
[----:B------:R-:W-:Y:S02]  /*48d0*/  UPLOP3.LUT UP1, UPT, UPT, UPT, UPT, 0x40, 0x4 ;  /* 0x000000000004789c */ /* 0x000fe40003f2e870 */
[----:B------:R-:W-:Y:S02]  /*48e0*/  UIADD3 UR49, UPT, UPT, UR21, 0x80, URZ ;  /* 0x0000008015317890 */ /* 0x000fe4000fffe0ff */
[----:B------:R-:W-:Y:S02]  /*48f0*/  UIADD3 UR41, UPT, UPT, UR21, 0x88, URZ ;  /* 0x0000008815297890 */ /* 0x000fe4000fffe0ff */
[----:B------:R-:W-:-:S02]  /*4900*/  UIADD3 UR33, UPT, UPT, UR21, 0x90, URZ ;  /* 0x0000009015217890 */ /* 0x000fc4000fffe0ff */
[----:B------:R-:W-:Y:S01]  /*4910*/  UIADD3 UR25, UPT, UPT, UR21, 0x98, URZ ;  /* 0x0000009815197890 */ /* 0x000fe2000fffe0ff */
[----:B------:R-:W-:Y:S01]  /*4920*/  UMOV UR6, UR7 ;  /* 0x0000000700067c82 */ /* 0x000fe20008000000 */
[----:B------:R-:W-:Y:S01]  /*4930*/  UMOV UR5, UR9 ;  /* 0x0000000900057c82 */ /* 0x000fe20008000000 */
[----:B------:R-:W-:Y:S02]  /*4940*/  UISETP.GE.AND UP0, UPT, UR45, 0x1, UPT ;  /* 0x000000012d00788c */ /* 0x000fe4000bf06270 */
[----:B------:R-:W-:Y:S01]  /*4950*/  UISETP.NE.AND UP4, UPT, UR45, 0x1, UPT ;  /* 0x000000012d00788c */ /* 0x000fe2000bf85270 */
[----:B------:R-:W1:Y:S01]  /*4960*/  LDCU.64 UR22, c[0x0][0xb28] ;  /* 0x00016500ff1677ac */ /* 0x000e620008000a00 */
[----:B------:R-:W-:Y:S02]  /*4970*/  UISETP.NE.AND UP6, UPT, UR15, 0x1, UPT ;  /* 0x000000010f00788c */ /* 0x000fe4000bfc5270 */
[----:B------:R-:W-:Y:S02]  /*4980*/  UISETP.NE.AND UP5, UPT, UR58, 0x1, UPT ;  /* 0x000000013a00788c */ /* 0x000fe4000bfa5270 */
[----:B------:R-:W-:-:S02]  /*4990*/  USHF.R.U32.HI UR53, URZ, UR57, UR6 ;  /* 0x00000039ff357299 */ /* 0x000fc40008011606 */
[----:B------:R-:W-:Y:S02]  /*49a0*/  UPRMT UR37, UR10, 0x654, UR49 ;  /* 0x000006540a257896 */ /* 0x000fe40008000031 */
[----:B------:R-:W-:Y:S02]  /*49b0*/  UPRMT UR31, UR10, 0x654, UR41 ;  /* 0x000006540a1f7896 */ /* 0x000fe40008000029 */
[----:B------:R-:W-:Y:S02]  /*49c0*/  UPRMT UR30, UR10, 0x654, UR33 ;  /* 0x000006540a1e7896 */ /* 0x000fe40008000021 */
[----:B------:R-:W-:Y:S02]  /*49d0*/  UPRMT UR29, UR10, 0x654, UR25 ;  /* 0x000006540a1d7896 */ /* 0x000fe40008000019 */
[----:B---3--:R-:W-:Y:S02]  /*49e0*/  USHF.R.U32.HI UR47, URZ, UR55, UR5 ;  /* 0x00000037ff2f7299 */ /* 0x008fe40008011605 */
[----:B------:R-:W-:-:S11]  /*49f0*/  UISETP.NE.AND UP3, UPT, UR4, 0x1, UPT ;  /* 0x000000010400788c */ /* 0x000fd6000bf65270 */
.L_x_104:
[C---:B------:R-:W-:Y:S02]  /*4a00*/  LEA R12, R14.reuse, UR21, 0x3 ;  /* 0x000000150e0c7c11 */ /* 0x040fe4000f8e18ff */
[----:B------:R-:W-:Y:S02]  /*4a10*/  SHF.L.U32 R0, R13, 0x1f, RZ ;  /* 0x0000001f0d007819 */ /* 0x000fe400000006ff */
[----:B------:R-:W-:Y:S02]  /*4a20*/  LEA R8, R14, UR21, 0x4 ;  /* 0x000000150e087c11 */ /* 0x000fe4000f8e20ff */
[----:B------:R-:W2:Y:S02]  /*4a30*/  SYNCS.PHASECHK.TRANS64.TRYWAIT P0, [R12+URZ+0xd0], R0 ;  /* 0x0000d0000c0075a7 */ /* 0x000ea400080011ff */
[----:B--23--:R-:W-:Y:S05]  /*4a40*/  @!P0 BRA `(.L_x_90) ;  /* 0x0000007000b48947 */ /* 0x00cfea0003800000 */
.L_x_227:
[----:B------:R-:W3:Y:S01]  /*4a50*/  LDS.128 R8, [R8+0x160] ;  /* 0x0001600008087984 */ /* 0x000ee20000000c00 */
[----:B------:R-:W-:Y:S01]  /*4a60*/  UISETP.GE.AND UP0, UPT, UR45, 0x1, UPT ;  /* 0x000000012d00788c */ /* 0x000fe2000bf06270 */
[----:B------:R-:W-:Y:S01]  /*4a70*/  @!PT LDS RZ, [RZ] ;  /* 0x00000000fffff984 */ /* 0x000fe20000000800 */
[----:B------:R-:W-:Y:S01]  /*4a80*/  @!PT LDS RZ, [RZ] ;  /* 0x00000000fffff984 */ /* 0x000fe20000000800 */
[----:B------:R-:W-:Y:S01]  /*4a90*/  @!PT LDS RZ, [RZ] ;  /* 0x00000000fffff984 */ /* 0x000fe20000000800 */
[----:B------:R-:W-:Y:S01]  /*4aa0*/  @!PT LDS RZ, [RZ] ;  /* 0x00000000fffff984 */ /* 0x000fe20000000800 */
[----:B------:R4:W-:Y:S06]  /*4ab0*/  MEMBAR.ALL.CTA ;  /* 0x0000000000007992 */ /* 0x0009ec0000008000 */
[----:B----4-:R-:W4:Y:S01]  /*4ac0*/  FENCE.VIEW.ASYNC.S ;  /* 0x00000000000073c6 */ /* 0x010f220000000000 */
[----:B---3--:R-:W-:Y:S11]  /*4ad0*/  LOP3.LUT P0, RZ, R10, 0x1, RZ, 0xc0, !PT ;  /* 0x000000010aff7812 */ /* 0x008ff6000780c0ff */
[----:B------:R-:W-:Y:S02]  /*4ae0*/  @!UPT UIADD3 URZ, UPT, UPT, URZ, URZ, URZ ;  /* 0x000000fffffff290 */ /* 0x000fe4000fffe0ff */
[----:B----4-:R-:W-:Y:S01]  /*4af0*/  VOTEU.ANY UP2, P0 ;  /* 0x0000000000ff7886 */ /* 0x010fe20000040100 */
[----:B------:R-:W-:Y:S11]  /*4b00*/  PLOP3.LUT P0, PT, PT, PT, UP2, 0x80, 0x8 ;  /* 0x000000000008781c */ /* 0x000ff60003f0f028 */
[----:B------:R-:W-:Y:S02]  /*4b10*/  @!UPT UIADD3 URZ, UPT, UPT, URZ, URZ, URZ ;  /* 0x000000fffffff290 */ /* 0x000fe4000fffe0ff */
[----:B--2---:R-:W-:Y:S02]  /*4b20*/  @P0 SHF.R.U32.HI R0, RZ, 0x10, R9 ;  /* 0x00000010ff000819 */ /* 0x004fe40000011609 */
[----:B------:R-:W-:Y:S02]  /*4b30*/  @P0 MOV R6, R8 ;  /* 0x0000000800060202 */ /* 0x000fe40000000f00 */
[----:B------:R-:W-:Y:S01]  /*4b40*/  @P0 R2UR UR4, R0 ;  /* 0x00000000000402ca */ /* 0x000fe200000e0000 */
[----:B------:R-:W-:Y:S01]  /*4b50*/  VIADD R0, R12, 0xe0 ;  /* 0x000000e00c007836 */ /* 0x000fe20000000000 */
[----:B------:R-:W-:Y:S02]  /*4b60*/  @P0 LOP3.LUT R8, R9, 0xffff, RZ, 0xc0, !PT ;  /* 0x0000ffff09080812 */ /* 0x000fe400078ec0ff */
[----:B------:R-:W-:Y:S02]  /*4b70*/  @P0 R2UR UR6, R6 ;  /* 0x00000000060602ca */ /* 0x000fe400000e0000 */
[----:B------:R-:W-:Y:S02]  /*4b80*/  PRMT R0, RZ, 0x654, R0 ;  /* 0x00000654ff007816 */ /* 0x000fe40000000000 */
[----:B------:R-:W-:Y:S02]  /*4b90*/  @P0 R2UR UR5, R8 ;  /* 0x00000000080502ca */ /* 0x000fe400000e0000 */
[----:B------:R2:W-:Y:S03]  /*4ba0*/  SYNCS.ARRIVE.TRANS64.RED.A1T0 RZ, [R0+URZ], RZ ;  /* 0x000000ff00ff79a7 */ /* 0x0005e600081004ff */
[----:B------:R-:W-:Y:S04]  /*4bb0*/  @UP2 UMOV UR38, UR4 ;  /* 0x0000000400262c82 */ /* 0x000fe80008000000 */
[----:B------:R-:W-:Y:S04]  /*4bc0*/  @UP2 UMOV UR14, UR6 ;  /* 0x00000006000e2c82 */ /* 0x000fe80008000000 */
[----:B------:R-:W-:Y:S01]  /*4bd0*/  @UP2 UMOV UR13, UR5 ;  /* 0x00000005000d2c82 */ /* 0x000fe20008000000 */
[----:B------:R-:W-:Y:S05]  /*4be0*/  BRA.U !UP0, `(.L_x_91) ;  /* 0x0000000108a47547 */ /* 0x000fea000b800000 */
[----:B------:R-:W-:Y:S02]  /*4bf0*/  UIMAD.WIDE.U32 UR16, UR13, UR59, URZ ;  /* 0x0000003b0d1072a5 */ /* 0x000fe4000f8e00ff */
[----:B------:R-:W-:Y:S02]  /*4c00*/  UIMAD.WIDE.U32 UR18, UR14, UR56, URZ ;  /* 0x000000380e1272a5 */ /* 0x000fe4000f8e00ff */
[----:B------:R-:W-:Y:S02]  /*4c10*/  USEL UR4, UR39, UR47, !UP5 ;  /* 0x0000002f27047287 */ /* 0x000fe4000e800000 */
[----:B------:R-:W-:Y:S02]  /*4c20*/  USEL UR7, UR46, UR53, !UP6 ;  /* 0x000000352e077287 */ /* 0x000fe4000f000000 */
[----:B-1----:R-:W-:Y:S02]  /*4c30*/  UIMAD.WIDE.U32 UR8, UR4, UR22, URZ ;  /* 0x00000016040872a5 */ /* 0x002fe4000f8e00ff */
[----:B------:R-:W-:Y:S01]  /*4c40*/  UIMAD.WIDE.U32 UR10, UR7, UR22, URZ ;  /* 0x00000016070a72a5 */ /* 0x000fe2000f8e00ff */
[----:B------:R-:W-:Y:S02]  /*4c50*/  UMOV UR5, UR17 ;  /* 0x0000001100057c82 */ /* 0x000fe40008000000 */
[----:B------:R-:W-:Y:S03]  /*4c60*/  USHF.R.U32.HI UR6, URZ, UR55, UR5 ;  /* 0x00000037ff067299 */ /* 0x000fe60008011605 */
[----:B------:R-:W-:Y:S01]  /*4c70*/  UMOV UR5, UR19 ;  /* 0x0000001300057c82 */ /* 0x000fe20008000000 */
[----:B------:R-:W-:Y:S02]  /*4c80*/  USEL UR6, UR13, UR6, !UP5 ;  /* 0x000000060d067287 */ /* 0x000fe4000e800000 */
[----:B------:R-:W-:Y:S03]  /*4c90*/  USHF.R.U32.HI UR12, URZ, UR57, UR5 ;  /* 0x00000039ff0c7299 */ /* 0x000fe60008011605 */
[----:B------:R-:W-:Y:S02]  /*4ca0*/  UMOV UR5, UR9 ;  /* 0x0000000900057c82 */ /* 0x000fe40008000000 */
[----:B------:R-:W-:Y:S03]  /*4cb0*/  @UP4 USHF.R.U32.HI UR4, URZ, UR23, UR5 ;  /* 0x00000017ff044299 */ /* 0x000fe60008011605 */
[----:B------:R-:W-:Y:S01]  /*4cc0*/  UMOV UR5, UR11 ;  /* 0x0000000b00057c82 */ /* 0x000fe20008000000 */
[----:B------:R-:W-:Y:S02]  /*4cd0*/  UIMAD UR4, UR45, UR4, URZ ;  /* 0x000000042d0472a4 */ /* 0x000fe4000f8e02ff */
[----:B------:R-:W-:Y:S02]  /*4ce0*/  @UP4 USHF.R.U32.HI UR7, URZ, UR23, UR5 ;  /* 0x00000017ff074299 */ /* 0x000fe40008011605 */
[----:B------:R-:W-:Y:S02]  /*4cf0*/  UIMAD.WIDE.U32 UR10, UR6, UR22, URZ ;  /* 0x00000016060a72a5 */ /* 0x000fe4000f8e00ff */
[----:B------:R-:W-:Y:S02]  /*4d00*/  USEL UR5, UR14, UR12, !UP6 ;  /* 0x0000000c0e057287 */ /* 0x000fe4000f000000 */
[----:B------:R-:W-:Y:S02]  /*4d10*/  UIMAD UR8, UR45, UR7, URZ ;  /* 0x000000072d0872a4 */ /* 0x000fe4000f8e02ff */
[----:B------:R-:W-:Y:S03]  /*4d20*/  UISETP.GE.AND UP0, UPT, UR6, UR4, UPT ;  /* 0x000000040600728c */ /* 0x000fe6000bf06270 */
[----:B------:R-:W-:Y:S01]  /*4d30*/  UMOV UR4, UR11 ;  /* 0x0000000b00047c82 */ /* 0x000fe20008000000 */
[----:B------:R-:W-:Y:S02]  /*4d40*/  UISETP.GE.OR UP0, UPT, UR5, UR8, UP0 ;  /* 0x000000080500728c */ /* 0x000fe40008706670 */
[----:B------:R-:W-:Y:S02]  /*4d50*/  USHF.R.U32.HI UR4, URZ, UR23, UR4 ;  /* 0x00000017ff047299 */ /* 0x000fe40008011604 */
[----:B------:R-:W-:Y:S02]  /*4d60*/  UIMAD.WIDE.U32 UR8, UR5, UR22, URZ ;  /* 0x00000016050872a5 */ /* 0x000fe4000f8e00ff */
[----:B------:R-:W-:Y:S04]  /*4d70*/  USEL UR10, UR6, UR4, !UP4 ;  /* 0x00000004060a7287 */ /* 0x000fe8000e000000 */
[----:B------:R-:W-:Y:S01]  /*4d80*/  UIADD3 UR11, UPT, UPT, -UR10, URZ, URZ ;  /* 0x000000ff0a0b7290 */ /* 0x000fe2000fffe1ff */
[----:B------:R-:W-:Y:S02]  /*4d90*/  @!UP0 UMOV UR4, UR9 ;  /* 0x0000000900048c82 */ /* 0x000fe40008000000 */
[----:B------:R-:W-:Y:S02]  /*4da0*/  @!UP0 USHF.R.U32.HI UR4, URZ, UR23, UR4 ;  /* 0x00000017ff048299 */ /* 0x000fe40008011604 */
[----:B------:R-:W-:Y:S02]  /*4db0*/  UIMAD UR8, UR45, UR11, UR6 ;  /* 0x0000000b2d0872a4 */ /* 0x000fe4000f8e0206 */
[----:B------:R-:W-:Y:S04]  /*4dc0*/  @!UP0 USEL UR4, UR5, UR4, !UP4 ;  /* 0x0000000405048287 */ /* 0x000fe8000e000000 */
[----:B------:R-:W-:Y:S02]  /*4dd0*/  @!UP0 UIMAD UR7, UR7, UR8, UR4 ;  /* 0x00000008070782a4 */ /* 0x000fe4000f8e0204 */
[----:B------:R-:W-:Y:S02]  /*4de0*/  @!UP0 UIADD3 UR9, UPT, UPT, UR10, -UR4, URZ ;  /* 0x800000040a098290 */ /* 0x000fe4000fffe0ff */
[----:B------:R-:W-:Y:S02]  /*4df0*/  UIADD3 UR8, UPT, UPT, -UR6, URZ, URZ ;  /* 0x000000ff06087290 */ /* 0x000fe4000fffe1ff */
[----:B------:R-:W-:Y:S02]  /*4e00*/  UIADD3 UR4, UPT, UPT, -UR5, URZ, URZ ;  /* 0x000000ff05047290 */ /* 0x000fe4000fffe1ff */
[----:B------:R-:W-:Y:S03]  /*4e10*/  @!UP0 UIMAD UR6, UR9, UR45, UR5 ;  /* 0x0000002d090682a4 */ /* 0x000fe6000f8e0205 */
[----:B------:R-:W-:Y:S01]  /*4e20*/  @!UP0 UMOV UR5, UR7 ;  /* 0x0000000700058c82 */ /* 0x000fe20008000000 */
[----:B------:R-:W-:Y:S02]  /*4e30*/  UIMAD UR7, UR15, UR4, UR14 ;  /* 0x000000040f0772a4 */ /* 0x000fe4000f8e020e */
[----:B------:R-:W-:Y:S02]  /*4e40*/  UIMAD UR4, UR58, UR8, UR13 ;  /* 0x000000083a0472a4 */ /* 0x000fe4000f8e020d */
[----:B------:R-:W-:Y:S02]  /*4e50*/  UIMAD UR14, UR5, UR15, UR7 ;  /* 0x0000000f050e72a4 */ /* 0x000fe4000f8e0207 */
[----:B------:R-:W-:Y:S11]  /*4e60*/  UIMAD UR13, UR6, UR58, UR4 ;  /* 0x0000003a060d72a4 */ /* 0x000ff6000f8e0204 */
[----:B------:R-:W-:Y:S01]  /*4e70*/  @!UPT UIADD3 URZ, UPT, UPT, URZ, URZ, URZ ;  /* 0x000000fffffff290 */ /* 0x000fe2000fffe0ff */
.L_x_91:
[----:B------:R-:W3:Y:S01]  /*4e80*/  @!UP3 LDCU.128 UR8, c[0x0][0xb10] ;  /* 0x00016200ff08b7ac */ /* 0x000ee20008000c00 */
[----:B------:R-:W-:Y:S01]  /*4e90*/  IMAD.MOV.U32 R10, RZ, RZ, 0x1 ;  /* 0x00000001ff0a7424 */ /* 0x000fe200078e00ff */
[C---:B------:R-:W-:Y:S02]  /*4ea0*/  ISETP.NE.U32.AND P1, PT, R4.reuse, RZ, PT ;  /* 0x000000ff0400720c */ /* 0x040fe40003f25070 */
[----:B------:R-:W-:Y:S02]  /*4eb0*/  ISETP.NE.U32.AND P0, PT, R4, RZ, PT ;  /* 0x000000ff0400720c */ /* 0x000fe40003f05070 */
[C---:B------:R-:W-:Y:S01]  /*4ec0*/  ISETP.NE.AND.EX P1, PT, R5.reuse, RZ, PT, P1 ;  /* 0x000000ff0500720c */ /* 0x040fe20003f25310 */
[----:B------:R-:W4:Y:S01]  /*4ed0*/  @!UP3 LDCU UR5, c[0x0][0xb0c] ;  /* 0x00016180ff05b7ac */ /* 0x000f220008000800 */
[----:B------:R-:W-:Y:S02]  /*4ee0*/  ISETP.NE.AND.EX P0, PT, R5, RZ, PT, P0 ;  /* 0x000000ff0500720c */ /* 0x000fe40003f05300 */
[----:B------:R-:W-:Y:S01]  /*4ef0*/  SHF.L.U32 R10, R10, 0x1f, RZ ;  /* 0x0000001f0a0a7819 */ /* 0x000fe200000006ff */
[----:B------:R-:W-:Y:S02]  /*4f00*/  USHF.L.U32 UR50, UR32, 0x8, URZ ;  /* 0x0000000820327899 */ /* 0x000fe400080006ff */
[----:B------:R-:W-:Y:S02]  /*4f10*/  USHF.L.U32 UR51, UR20, 0x6, URZ ;  /* 0x0000000614337899 */ /* 0x000fe400080006ff */
[----:B---3--:R-:W-:Y:S07]  /*4f20*/  UIMAD.WIDE.U32 UR6, UR14, UR8, URZ ;  /* 0x000000080e0672a5 */ /* 0x008fee000f8e00ff */
[----:B------:R-:W-:Y:S01]  /*4f30*/  @!UP3 UMOV UR4, UR7 ;  /* 0x000000070004bc82 */ /* 0x000fe20008000000 */
[----:B----4-:R-:W-:Y:S02]  /*4f40*/  @!UP3 UISETP.NE.AND UP0, UPT, UR5, 0x1, UPT ;  /* 0x000000010500b88c */ /* 0x010fe4000bf05270 */
[----:B------:R-:W-:Y:S02]  /*4f50*/  @!UP3 USHF.R.U32.HI UR4, URZ, UR9, UR4 ;  /* 0x00000009ff04b299 */ /* 0x000fe40008011604 */
[----:B------:R-:W-:Y:S02]  /*4f60*/  UIMAD.WIDE.U32 UR6, UR13, UR11, URZ ;  /* 0x0000000b0d0672a5 */ /* 0x000fe4000f8e00ff */
[----:B------:R-:W-:Y:S02]  /*4f70*/  @!UP3 USEL UR8, UR14, UR4, !UP0 ;  /* 0x000000040e08b287 */ /* 0x000fe4000c000000 */
[----:B------:R-:W-:Y:S03]  /*4f80*/  @!UP3 UISETP.NE.AND UP0, UPT, UR10, 0x1, UPT ;  /* 0x000000010a00b88c */ /* 0x000fe6000bf05270 */
[----:B------:R-:W-:Y:S02]  /*4f90*/  @!UP3 UMOV UR6, UR7 ;  /* 0x000000070006bc82 */ /* 0x000fe40008000000 */
[----:B------:R-:W3:Y:S02]  /*4fa0*/  @!UP3 LDCU UR4, c[0x0][0xb20] ;  /* 0x00016400ff04b7ac */ /* 0x000ee40008000800 */
[----:B---3--:R-:W-:Y:S04]  /*4fb0*/  @!UP3 USHF.R.U32.HI UR6, URZ, UR4, UR6 ;  /* 0x00000004ff06b299 */ /* 0x008fe80008011606 */
[----:B------:R-:W-:Y:S04]  /*4fc0*/  @!UP3 USEL UR6, UR13, UR6, !UP0 ;  /* 0x000000060d06b287 */ /* 0x000fe8000c000000 */
[----:B------:R-:W-:Y:S02]  /*4fd0*/  @!UP3 UIADD3 UR4, UPT, UPT, -UR8, UR6, URZ ;  /* 0x000000060804b290 */ /* 0x000fe4000fffe1ff */
[----:B------:R-:W-:Y:S02]  /*4fe0*/  @!UP3 UIADD3 UR6, UPT, UPT, UR8, -UR6, URZ ;  /* 0x800000060806b290 */ /* 0x000fe4000fffe0ff */
[----:B------:R-:W-:Y:S02]  /*4ff0*/  @!UP3 UIMAD UR14, UR4, UR5, UR14 ;  /* 0x00000005040eb2a4 */ /* 0x000fe4000f8e020e */
[----:B------:R-:W-:Y:S01]  /*5000*/  @!UP3 UIMAD UR13, UR6, UR10, UR13 ;  /* 0x0000000a060db2a4 */ /* 0x000fe2000f8e020d */
[----:B------:R-:W-:Y:S11]  /*5010*/  BRA.U UP1, `(.L_x_92) ;  /* 0x0000000101107547 */ /* 0x000ff6000b800000 */
[----:B------:R-:W-:Y:S04]  /*5020*/  MOV R6, UR54 ;  /* 0x0000003600067c02 */ /* 0x000fe80008000f00 */
[----:B------:R-:W-:Y:S04]  /*5030*/  SHF.L.U32 R6, R6, 0x1f, RZ ;  /* 0x0000001f06067819 */ /* 0x000fe800000006ff */
[----:B------:R-:W3:Y:S02]  /*5040*/  SYNCS.PHASECHK.TRANS64.TRYWAIT P2, [UR21+0xc8], R6 ;  /* 0x0000c806ff0075a7 */ /* 0x000ee40008041115 */
[----:B---3--:R-:W-:Y:S05]  /*5050*/  @!P2 BRA `(.L_x_93) ;  /* 0x0000006c0044a947 */ /* 0x008fea0003800000 */
.L_x_92:
[----:B------:R-:W-:Y:S05]  /*5060*/  @!P1 BRA `(.L_x_94) ;  /* 0x0000000000309947 */ /* 0x000fea0003800000 */
[----:B------:R-:W-:Y:S01]  /*5070*/  ISETP.NE.U32.AND P1, PT, R2, RZ, PT ;  /* 0x000000ff0200720c */ /* 0x000fe20003f25070 */
[----:B------:R-:W3:Y:S01]  /*5080*/  LDCU.64 UR4, c[0x0][0x358] ;  /* 0x00006b00ff0477ac */ /* 0x000ee20008000a00 */
[----:B------:R-:W-:Y:S02]  /*5090*/  IMAD.MOV.U32 R26, RZ, RZ, 0x1 ;  /* 0x00000001ff1a7424 */ /* 0x000fe400078e00ff */
[----:B------:R-:W-:Y:S11]  /*50a0*/  ISETP.NE.AND.EX P1, PT, R3, RZ, PT, P1 ;  /* 0x000000ff0300720c */ /* 0x000ff60003f25310 */
[----:B------:R-:W-:Y:S02]  /*50b0*/  @!UPT UIADD3 URZ, UPT, UPT, URZ, URZ, URZ ;  /* 0x000000fffffff290 */ /* 0x000fe4000fffe0ff */
[----:B------:R-:W4:Y:S01]  /*50c0*/  @P1 LDC.64 R8, c[0x0][0x888] ;  /* 0x00022200ff081b82 */ /* 0x000f220000000a00 */
[----:B--2---:R-:W-:Y:S04]  /*50d0*/  @P1 IMAD R0, R4, UR36, RZ ;  /* 0x0000002404001c24 */ /* 0x004fe8000f8e02ff */
[----:B----4-:R-:W-:Y:S04]  /*50e0*/  @P1 IMAD.WIDE R8, R0, 0x4, R8 ;  /* 0x0000000400081825 */ /* 0x010fe800078e0208 */
[----:B------:R-:W-:Y:S01]  /*50f0*/  HFMA2 R0, -RZ, RZ, 0, 5.9604644775390625e-08 ;  /* 0x00000001ff007431 */ /* 0x000fe200000001ff */
[----:B---3-5:R3:W5:Y:S04]  /*5100*/  @P1 LDG.E R27, desc[UR4][R8.64] ;  /* 0x00000004081b1981 */ /* 0x028768000c1e1900 */
[----:B------:R-:W-:Y:S01]  /*5110*/  @!P1 PRMT R26, R0, 0x7610, R26 ;  /* 0x00007610001a9816 */ /* 0x000fe2000000001a */
[----:B---3--:R-:W4:Y:S06]  /*5120*/  @!P1 LDC R27, c[0x0][0x880] ;  /* 0x00022000ff1b9b82 */ /* 0x008f2c0000000800 */
.L_x_94:
[----:B----45:R-:W-:Y:S01]  /*5130*/  @!P0 FSETP.EQ.AND P1, PT, R27, RZ, PT ;  /* 0x000000ff1b00820b */ /* 0x030fe20003f22000 */
[----:B------:R-:W-:Y:S01]  /*5140*/  @!UPT UIADD3 URZ, UPT, UPT, URZ, URZ, URZ ;  /* 0x000000fffffff290 */ /* 0x000fe2000fffe0ff */
[----:B------:R-:W-:Y:S11]  /*5150*/  @!P0 BRA `(.L_x_95) ;  /* 0x0000000000188947 */ /* 0x000ff60003800000 */
[----:B------:R-:W-:Y:S02]  /*5160*/  LOP3.LUT P0, RZ, R26, 0xff, RZ, 0xc0, !PT ;  /* 0x000000ff1aff7812 */ /* 0x000fe4000780c0ff */
[----:B------:R-:W-:Y:S04]  /*5170*/  ISETP.NE.U32.AND P1, PT, R2, RZ, PT ;  /* 0x000000ff0200720c */ /* 0x000fe80003f25070 */
[----:B------:R-:W-:Y:S04]  /*5180*/  ISETP.NE.AND.EX P1, PT, R3, RZ, PT, P1 ;  /* 0x000000ff0300720c */ /* 0x000fe80003f25310 */
[----:B------:R-:W-:Y:S03]  /*5190*/  PLOP3.LUT P1, PT, P1, PT, PT, 0x8, 0x80 ;  /* 0x000000000080781c */ /* 0x000fe60000f2e170 */
[----:B------:R-:W-:Y:S11]  /*51a0*/  @P0 FSETP.EQ.AND P1, PT, R27, RZ, PT ;  /* 0x000000ff1b00020b */ /* 0x000ff60003f22000 */
[----:B------:R-:W-:Y:S02]  /*51b0*/  @!UPT UIADD3 URZ, UPT, UPT, URZ, URZ, URZ ;  /* 0x000000fffffff290 */ /* 0x000fe4000fffe0ff */
.L_x_95:
[----:B------:R-:W3:Y:S01]  /*51c0*/  SYNCS.PHASECHK.TRANS64.TRYWAIT P2, [UR21+0xa0], R10 ;  /* 0x0000a00aff0075a7 */ /* 0x000ee20008041115 */
[----:B------:R-:W-:Y:S04]  /*51d0*/  ELECT P0, URZ, PT ;  /* 0x0000000000ff782f */ /* 0x000fe80003800000 */
[----:B------:R-:W-:Y:S11]  /*51e0*/  PLOP3.LUT P1, PT, P1, P0, PT, 0xf2, 0x2f ;  /* 0x00000000002f781c */ /* 0x000ff60000f21e72 */
[----:B------:R-:W-:Y:S02]  /*51f0*/  @!UPT UIADD3 URZ, UPT, UPT, URZ, URZ, URZ ;  /* 0x000000fffffff290 */ /* 0x000fe4000fffe0ff */
[----:B------:R-:W-:Y:S05]  /*5200*/  @!P1 IADD3 R8, P0, PT, R16, 0x580, RZ ;  /* 0x0000058010089810 */ /* 0x000fea0007f1e0ff */
[----:B--2---:R-:W-:Y:S01]  /*5210*/  @!P1 IMAD.X R6, RZ, RZ, R17, P0 ;  /* 0x000000ffff069224 */ /* 0x004fe200000e0611 */
[----:B---3--:R-:W-:Y:S07]  /*5220*/  @!P2 BRA `(.L_x_96) ;  /* 0x0000006800e8a947 */ /* 0x008fee0003800000 */
.L_x_230:
[----:B------:R-:W-:Y:S01]  /*5230*/  @!P1 R2UR UR5, R8 ;  /* 0x00000000080592ca */ /* 0x000fe200000e0000 */
[----:B------:R-:W-:Y:S01]  /*5240*/  VOTEU.ALL UP0, P1 ;  /* 0x0000000000ff7886 */ /* 0x000fe20000800000 */
[----:B------:R-:W-:Y:S01]  /*5250*/  @!P1 R2UR UR4, R6 ;  /* 0x00000000060492ca */ /* 0x000fe200000e0000 */
[----:B------:R-:W-:Y:S01]  /*5260*/  UMOV UR6, 0x0 ;  /* 0x0000000000067882 */ /* 0x000fe20000000000 */
[----:B------:R-:W-:Y:S01]  /*5270*/  UMOV UR7, 0x10000000 ;  /* 0x1000000000077882 */ /* 0x000fe20000000000 */
[----:B------:R-:W-:Y:S01]  /*5280*/  UMOV UR52, UR36 ;  /* 0x0000002400347c82 */ /* 0x000fe20008000000 */
[----:B------:R-:W-:Y:S01]  /*5290*/  @!UP0 UIADD3 UR48, UPT, UPT, UR21, 0x200, URZ ;  /* 0x0000020015308890 */ /* 0x000fe2000fffe0ff */
[----:B--2---:R-:W-:Y:S01]  /*52a0*/  @!P1 IMAD.MOV.U32 R0, RZ, RZ, 0x2000 ;  /* 0x00002000ff009424 */ /* 0x004fe200078e00ff */
[----:B------:R-:W-:Y:S02]  /*52b0*/  @!UP0 UIADD3 UR10, UPT, UPT, UR50, 0x80, URZ ;  /* 0x00000080320a8890 */ /* 0x000fe4000fffe0ff */
[----:B------:R-:W-:Y:S01]  /*52c0*/  @!UP0 UIADD3 UR8, UPT, UPT, UR21, 0x1200, URZ ;  /* 0x0000120015088890 */ /* 0x000fe2000fffe0ff */
[----:B------:R-:W-:Y:S02]  /*52d0*/  VOTEU.ALL UP0, P1 ;  /* 0x0000000000ff7886 */ /* 0x000fe40000800000 */
[----:B------:R-:W-:Y:S01]  /*52e0*/  IMAD.U32 R8, RZ, RZ, UR5 ;  /* 0x00000005ff087e24 */ /* 0x000fe2000f8e00ff */
[----:B------:R-:W-:Y:S01]  /*52f0*/  UMOV UR9, UR49 ;  /* 0x0000003100097c82 */ /* 0x000fe20008000000 */
[----:B------:R-:W-:Y:S01]  /*5300*/  IMAD.U32 R9, RZ, RZ, UR4 ;  /* 0x00000004ff097e24 */ /* 0x000fe2000f8e00ff */
[----:B------:R-:W-:Y:S01]  /*5310*/  UMOV UR11, UR51 ;  /* 0x00000033000b7c82 */ /* 0x000fe20008000000 */
[----:B------:R-:W-:Y:S01]  /*5320*/  UMOV UR12, UR36 ;  /* 0x00000024000c7c82 */ /* 0x000fe20008000000 */
[----:B------:R-:W-:Y:S02]  /*5330*/  @!P1 R2UR UR4, R8 ;  /* 0x00000000080492ca */ /* 0x000fe400000e0000 */
[----:B------:R-:W-:Y:S02]  /*5340*/  @!P1 R2UR UR5, R9 ;  /* 0x00000000090592ca */ /* 0x000fe400000e0000 */
[----:B------:R-:W-:Y:S05]  /*5350*/  @!P1 IADD3 R8, P0, PT, R16, 0x580, RZ ;  /* 0x0000058010089810 */ /* 0x000fea0007f1e0ff */
[----:B------:R-:W-:Y:S06]  /*5360*/  @!P1 IMAD.X R6, RZ, RZ, R17, P0 ;  /* 0x000000ffff069224 */ /* 0x000fec00000e0611 */
[----:B------:R2:W-:Y:S01]  /*5370*/  @!UP0 UTMALDG.3D [UR48], [UR4], desc[UR6] ;  /* 0x00000630040085b4 */ /* 0x0005e20008011000 */
[----:B------:R-:W-:Y:S05]  /*5380*/  VOTEU.ALL UP0, P1 ;  /* 0x0000000000ff7886 */ /* 0x000fea0000800000 */
[----:B------:R2:W-:Y:S01]  /*5390*/  @!UP0 UTMALDG.3D [UR8], [UR4], desc[UR6] ;  /* 0x00000608040085b4 */ /* 0x0005e20008011000 */
[----:B------:R2:W-:Y:S01]  /*53a0*/  @!P1 SYNCS.ARRIVE.TRANS64.RED.A0TR RZ, [UR21+0x80], R0 ;  /* 0x00008000ffff99a7 */ /* 0x0005e20008300415 */
[----:B------:R-:W-:Y:S01]  /*53b0*/  SYNCS.ARRIVE.TRANS64.RED.A1T0 RZ, [UR37], RZ ;  /* 0x000000ffffff79a7 */ /* 0x000fe20008100425 */
[----:B------:R-:W3:Y:S02]  /*53c0*/  SYNCS.PHASECHK.TRANS64.TRYWAIT P2, [UR21+0xa8], R10 ;  /* 0x0000a80aff0075a7 */ /* 0x000ee40008041115 */
[----:B--23--:R-:W-:Y:S05]  /*53d0*/  @!P2 BRA `(.L_x_97) ;  /* 0x000000680094a947 */ /* 0x00cfea0003800000 */
.L_x_232:
        /* <DEDUP_REMOVED lines=9> */
[----:B------:R-:W-:Y:S02]  /*5470*/  @!UP0 UIADD3 UR10, UPT, UPT, UR50, 0x90, URZ ;  /* 0x00000090320a8890 */ /* 0x000fe4000fffe0ff */
[----:B------:R-:W-:Y:S01]  /*5480*/  @!UP0 UIADD3 UR8, UPT, UPT, UR21, 0x3200, URZ ;  /* 0x0000320015088890 */ /* 0x000fe2000fffe0ff */
[----:B------:R-:W-:Y:S01]  /*5490*/  IMAD.U32 R8, RZ, RZ, UR5 ;  /* 0x00000005ff087e24 */ /* 0x000fe2000f8e00ff */
[----:B------:R-:W-:Y:S01]  /*54a0*/  VOTEU.ALL UP0, P1 ;  /* 0x0000000000ff7886 */ /* 0x000fe20000800000 */
[----:B------:R-:W-:Y:S01]  /*54b0*/  IMAD.U32 R9, RZ, RZ, UR4 ;  /* 0x00000004ff097e24 */ /* 0x000fe2000f8e00ff */
[----:B------:R-:W-:Y:S01]  /*54c0*/  UMOV UR44, UR36 ;  /* 0x00000024002c7c82 */ /* 0x000fe20008000000 */
[----:B------:R-:W-:Y:S01]  /*54d0*/  UMOV UR9, UR41 ;  /* 0x0000002900097c82 */ /* 0x000fe20008000000 */
[----:B------:R-:W-:Y:S01]  /*54e0*/  @!P1 R2UR UR4, R8 ;  /* 0x00000000080492ca */ /* 0x000fe200000e0000 */
[----:B------:R-:W-:Y:S01]  /*54f0*/  UMOV UR11, UR51 ;  /* 0x00000033000b7c82 */ /* 0x000fe20008000000 */
[----:B------:R-:W-:Y:S01]  /*5500*/  @!P1 R2UR UR5, R9 ;  /* 0x00000000090592ca */ /* 0x000fe200000e0000 */
[----:B------:R-:W-:Y:S01]  /*5510*/  UMOV UR12, UR36 ;  /* 0x00000024000c7c82 */ /* 0x000fe20008000000 */
        /* <DEDUP_REMOVED lines=9> */
.L_x_234:
        /* <DEDUP_REMOVED lines=28> */
.L_x_236:
        /* <DEDUP_REMOVED lines=20> */
[----:B------:R-:W-:Y:S02]  /*58b0*/  SHF.L.U32 R9, RZ, 0x1f, RZ ;  /* 0x0000001fff097819 */ /* 0x000fe400000006ff */
[----:B------:R-:W-:Y:S05]  /*58c0*/  @!P1 IADD3 R8, P0, PT, R16, 0x580, RZ ;  /* 0x0000058010089810 */ /* 0x000fea0007f1e0ff */
[----:B------:R-:W-:Y:S04]  /*58d0*/  @!P1 IMAD.X R6, RZ, RZ, R17, P0 ;  /* 0x000000ffff069224 */ /* 0x000fe800000e0611 */
[----:B------:R2:W-:Y:S01]  /*58e0*/  @!UP0 UTMALDG.3D [UR24], [UR4], desc[UR6] ;  /* 0x00000618040085b4 */ /* 0x0005e20008011000 */
[----:B------:R-:W-:Y:S05]  /*58f0*/  VOTEU.ALL UP0, P1 ;  /* 0x0000000000ff7886 */ /* 0x000fea0000800000 */
[----:B------:R2:W-:Y:S01]  /*5900*/  @!UP0 UTMALDG.3D [UR8], [UR4], desc[UR6] ;  /* 0x00000608040085b4 */ /* 0x0005e20008011000 */
[----:B------:R2:W-:Y:S01]  /*5910*/  @!P1 SYNCS.ARRIVE.TRANS64.RED.A0TR RZ, [UR21+0x98], R0 ;  /* 0x00009800ffff99a7 */ /* 0x0005e20008300415 */
[----:B------:R-:W-:Y:S01]  /*5920*/  SYNCS.ARRIVE.TRANS64.RED.A1T0 RZ, [UR29], RZ ;  /* 0x000000ffffff79a7 */ /* 0x000fe2000810041d */
[----:B------:R-:W3:Y:S02]  /*5930*/  SYNCS.PHASECHK.TRANS64.TRYWAIT P2, [UR21+0xa0], R9 ;  /* 0x0000a009ff0075a7 */ /* 0x000ee40008041115 */
[----:B--23--:R-:W-:Y:S05]  /*5940*/  @!P2 BRA `(.L_x_100) ;  /* 0x000000640080a947 */ /* 0x00cfea0003800000 */
.L_x_238:
        /* <DEDUP_REMOVED lines=8> */
[----:B------:R-:W-:Y:S01]  /*59d0*/  @!UP0 UIADD3 UR16, UPT, UPT, UR21, 0x200, URZ ;  /* 0x0000020015108890 */ /* 0x000fe2000fffe0ff */
[----:B------:R-:W-:Y:S01]  /*59e0*/  @!P1 IADD3 R8, P0, PT, R16, 0x580, RZ ;  /* 0x0000058010089810 */ /* 0x000fe20007f1e0ff */
        /* <DEDUP_REMOVED lines=11> */
[----:B------:R-:W-:Y:S01]  /*5aa0*/  UMOV UR12, UR36 ;  /* 0x00000024000c7c82 */ /* 0x000fe20008000000 */
[----:B------:R-:W-:Y:S10]  /*5ab0*/  @!P1 IMAD.X R6, RZ, RZ, R17, P0 ;  /* 0x000000ffff069224 */ /* 0x000ff400000e0611 */
[----:B------:R2:W-:Y:S01]  /*5ac0*/  @!UP0 UTMALDG.3D [UR16], [UR4], desc[UR6] ;  /* 0x00000610040085b4 */ /* 0x0005e20008011000 */
[----:B------:R-:W-:Y:S05]  /*5ad0*/  VOTEU.ALL UP0, P1 ;  /* 0x0000000000ff7886 */ /* 0x000fea0000800000 */
[----:B------:R2:W-:Y:S01]  /*5ae0*/  @!UP0 UTMALDG.3D [UR8], [UR4], desc[UR6] ;  /* 0x00000608040085b4 */ /* 0x0005e20008011000 */
[----:B------:R2:W-:Y:S01]  /*5af0*/  @!P1 SYNCS.ARRIVE.TRANS64.RED.A0TR RZ, [UR21+0x80], R0 ;  /* 0x00008000ffff99a7 */ /* 0x0005e20008300415 */
[----:B------:R-:W-:Y:S01]  /*5b00*/  SYNCS.ARRIVE.TRANS64.RED.A1T0 RZ, [UR37], RZ ;  /* 0x000000ffffff79a7 */ /* 0x000fe20008100425 */
[----:B------:R-:W3:Y:S02]  /*5b10*/  SYNCS.PHASECHK.TRANS64.TRYWAIT P2, [UR21+0xa8], R9 ;  /* 0x0000a809ff0075a7 */ /* 0x000ee40008041115 */
[----:B--23--:R-:W-:Y:S05]  /*5b20*/  @!P2 BRA `(.L_x_101) ;  /* 0x000000640020a947 */ /* 0x00cfea0003800000 */
.L_x_240:
        /* <DEDUP_REMOVED lines=30> */
.L_x_242:
        /* <DEDUP_REMOVED lines=9> */
[----:B------:R-:W-:Y:S01]  /*5da0*/  VIADD R14, R14, 0x1 ;  /* 0x000000010e0e7836 */ /* 0x000fe20000000000 */
        /* <DEDUP_REMOVED lines=11> */
[----:B------:R-:W-:Y:S11]  /*5e60*/  UMOV UR12, UR36 ;  /* 0x00000024000c7c82 */ /* 0x000ff60008000000 */
[----:B------:R2:W-:Y:S01]  /*5e70*/  @!UP0 UTMALDG.3D [UR16], [UR4], desc[UR6] ;  /* 0x00000610040085b4 */ /* 0x0005e20008011000 */
[----:B------:R-:W-:Y:S05]  /*5e80*/  VOTEU.ALL UP0, P1 ;  /* 0x0000000000ff7886 */ /* 0x000fea0000800000 */
[----:B------:R2:W-:Y:S01]  /*5e90*/  @!UP0 UTMALDG.3D [UR8], [UR4], desc[UR6] ;  /* 0x00000608040085b4 */ /* 0x0005e20008011000 */
[----:B------:R2:W-:Y:S01]  /*5ea0*/  @!P1 SYNCS.ARRIVE.TRANS64.RED.A0TR RZ, [UR21+0x90], R0 ;  /* 0x00009000ffff99a7 */ /* 0x0005e20008300415 */
[----:B------:R-:W-:Y:S01]  /*5eb0*/  SYNCS.ARRIVE.TRANS64.RED.A1T0 RZ, [UR30], RZ ;  /* 0x000000ffffff79a7 */ /* 0x000fe2000810041e */
[----:B------:R-:W3:Y:S02]  /*5ec0*/  SYNCS.PHASECHK.TRANS64.TRYWAIT P0, [UR21+0xb8], R9 ;  /* 0x0000b809ff0075a7 */ /* 0x000ee40008001115 */
[----:B--23--:R-:W-:Y:S05]  /*5ed0*/  @!P0 BRA `(.L_x_103) ;  /* 0x0000006000648947 */ /* 0x00cfea0003800000 */
.L_x_244:
[----:B------:R-:W-:Y:S01]  /*5ee0*/  UPLOP3.LUT UP1, UPT, UPT, UPT, UPT, 0x80, 0x8 ;  /* 0x000000000008789c */ /* 0x000fe20003f2f070 */
[----:B------:R-:W-:Y:S01]  /*5ef0*/  @!P1 IADD3 R6, P0, PT, R16, 0x580, RZ ;  /* 0x0000058010069810 */ /* 0x000fe20007f1e0ff */
[----:B------:R-:W-:Y:S01]  /*5f00*/  UMOV UR6, 0x0 ;  /* 0x0000000000067882 */ /* 0x000fe20000000000 */
[----:B------:R-:W-:Y:S01]  /*5f10*/  VOTEU.ALL UP0, P1 ;  /* 0x0000000000ff7886 */ /* 0x000fe20000800000 */
[----:B------:R-:W-:Y:S01]  /*5f20*/  UMOV UR7, 0x10000000 ;  /* 0x1000000000077882 */ /* 0x000fe20000000000 */
[----:B------:R-:W-:Y:S01]  /*5f30*/  @!P1 R2UR UR5, R6 ;  /* 0x00000000060592ca */ /* 0x000fe200000e0000 */
[----:B--2---:R-:W-:Y:S01]  /*5f40*/  @!P1 IMAD.X R0, RZ, RZ, R17, P0 ;  /* 0x000000ffff009224 */ /* 0x004fe200000e0611 */
[----:B------:R-:W-:Y:S01]  /*5f50*/  UMOV UR17, UR25 ;  /* 0x0000001900117c82 */ /* 0x000fe20008000000 */
[----:B------:R-:W-:Y:S01]  /*5f60*/  @!UP0 UIADD3 UR18, UPT, UPT, UR50, 0x70, URZ ;  /* 0x0000007032128890 */ /* 0x000fe2000fffe0ff */
[----:B------:R-:W-:Y:S01]  /*5f70*/  R2UR UR26, R53 ;  /* 0x00000000351a72ca */ /* 0x000fe200000e0000 */
[----:B------:R-:W-:Y:S01]  /*5f80*/  @!UP0 UIADD3 UR16, UPT, UPT, UR21, 0x6200, URZ ;  /* 0x0000620015108890 */ /* 0x000fe2000fffe0ff */
[----:B------:R-:W-:Y:S01]  /*5f90*/  @!P1 R2UR UR4, R0 ;  /* 0x00000000000492ca */ /* 0x000fe200000e0000 */
[----:B------:R-:W-:Y:S01]  /*5fa0*/  @!UP0 UIADD3 UR10, UPT, UPT, UR50, 0xf0, URZ ;  /* 0x000000f0320a8890 */ /* 0x000fe2000fffe0ff */
[----:B------:R-:W-:Y:S01]  /*5fb0*/  R2UR UR24, R54 ;  /* 0x00000000361872ca */ /* 0x000fe200000e0000 */
[----:B------:R-:W-:Y:S01]  /*5fc0*/  @!UP0 UIADD3 UR8, UPT, UPT, UR21, 0x7200, URZ ;  /* 0x0000720015088890 */ /* 0x000fe2000fffe0ff */
[----:B------:R-:W-:Y:S01]  /*5fd0*/  ISETP.NE.AND P0, PT, R14, 0x2, PT ;  /* 0x000000020e00780c */ /* 0x000fe20003f05270 */
[----:B------:R-:W-:Y:S01]  /*5fe0*/  VOTEU.ALL UP0, P1 ;  /* 0x0000000000ff7886 */ /* 0x000fe20000800000 */
[----:B------:R-:W-:Y:S01]  /*5ff0*/  UMOV UR19, UR51 ;  /* 0x0000003300137c82 */ /* 0x000fe20008000000 */
[----:B------:R-:W-:Y:S01]  /*6000*/  IMAD.U32 R8, RZ, RZ, UR5 ;  /* 0x00000005ff087e24 */ /* 0x000fe2000f8e00ff */
[----:B------:R-:W-:Y:S01]  /*6010*/  UMOV UR20, UR36 ;  /* 0x0000002400147c82 */ /* 0x000fe20008000000 */
[----:B------:R-:W-:Y:S01]  /*6020*/  UMOV UR9, UR25 ;  /* 0x0000001900097c82 */ /* 0x000fe20008000000 */
[----:B------:R-:W-:Y:S01]  /*6030*/  UMOV UR11, UR51 ;  /* 0x00000033000b7c82 */ /* 0x000fe20008000000 */
[----:B------:R-:W-:Y:S01]  /*6040*/  UMOV UR12, UR36 ;  /* 0x00000024000c7c82 */ /* 0x000fe20008000000 */
[----:B------:R-:W-:Y:S01]  /*6050*/  SEL R0, RZ, 0x1, P0 ;  /* 0x00000001ff007807 */ /* 0x000fe20000000000 */
[----:B------:R-:W-:Y:S01]  /*6060*/  IMAD.U32 R9, RZ, RZ, UR4 ;  /* 0x00000004ff097e24 */ /* 0x000fe2000f8e00ff */
[----:B------:R-:W-:Y:S01]  /*6070*/  @!P1 R2UR UR4, R8 ;  /* 0x00000000080492ca */ /* 0x000fe200000e0000 */
[----:B------:R-:W-:Y:S01]  /*6080*/  UIADD3 UR32, UPT, UPT, UR13, UR26, URZ ;  /* 0x0000001a0d207290 */ /* 0x000fe2000fffe0ff */
[----:B------:R-:W-:Y:S01]  /*6090*/  LOP3.LUT R13, R13, R0, RZ, 0x3c, !PT ;  /* 0x000000000d0d7212 */ /* 0x000fe200078e3cff */
[----:B------:R-:W-:Y:S01]  /*60a0*/  UMOV UR36, UR38 ;  /* 0x0000002600247c82 */ /* 0x000fe20008000000 */
[----:B------:R-:W-:Y:S02]  /*60b0*/  @!P1 R2UR UR5, R9 ;  /* 0x00000000090592ca */ /* 0x000fe400000e0000 */
[----:B------:R-:W-:Y:S11]  /*60c0*/  SEL R14, R14, RZ, P0 ;  /* 0x000000ff0e0e7207 */ /* 0x000ff60000000000 */
[----:B------:R2:W-:Y:S01]  /*60d0*/  @!UP0 UTMALDG.3D [UR16], [UR4], desc[UR6] ;  /* 0x00000610040085b4 */ /* 0x0005e20008011000 */
[----:B------:R-:W-:Y:S05]  /*60e0*/  VOTEU.ALL UP0, P1 ;  /* 0x0000000000ff7886 */ /* 0x000fea0000800000 */
[----:B------:R3:W-:Y:S01]  /*60f0*/  @!UP0 UTMALDG.3D [UR8], [UR4], desc[UR6] ;  /* 0x00000608040085b4 */ /* 0x0007e20008011000 */
[----:B------:R3:W-:Y:S01]  /*6100*/  @!P1 SYNCS.ARRIVE.TRANS64.RED.A0TR RZ, [UR21+0x98], R7 ;  /* 0x00009807ffff99a7 */ /* 0x0007e20008300415 */
[----:B------:R-:W-:Y:S01]  /*6110*/  SYNCS.ARRIVE.TRANS64.RED.A1T0 RZ, [UR29], RZ ;  /* 0x000000ffffff79a7 */ /* 0x000fe2000810041d */
[----:B--2---:R-:W-:Y:S01]  /*6120*/  UIADD3 UR20, UPT, UPT, UR14, UR24, URZ ;  /* 0x000000180e147290 */ /* 0x004fe2000fffe0ff */
[----:B------:R-:W-:Y:S11]  /*6130*/  BRA.U UP2, `(.L_x_104) ;  /* 0xffffffe902307547 */ /* 0x000ff6000b83ffff */
[----:B------:R-:W2:Y:S02]  /*6140*/  SYNCS.PHASECHK.TRANS64.TRYWAIT P0, [UR21+0xa0], R10 ;  /* 0x0000a00aff0075a7 */ /* 0x000ea40008001115 */
[----:B--2---:R-:W-:Y:S05]  /*6150*/  @!P0 BRA `(.L_x_105) ;  /* 0x0000005c00dc8947 */ /* 0x004fea0003800000 */
.L_x_246:
[----:B------:R-:W4:Y:S02]  /*6160*/  SYNCS.PHASECHK.TRANS64.TRYWAIT P0, [UR21+0xa8], R10 ;  /* 0x0000a80aff0075a7 */ /* 0x000f240008001115 */
[----:B----4-:R-:W-:Y:S05]  /*6170*/  @!P0 BRA `(.L_x_106) ;  /* 0x0000005c00ec8947 */ /* 0x010fea0003800000 */
.L_x_248:
[----:B------:R-:W4:Y:S01]  /*6180*/  SYNCS.PHASECHK.TRANS64.TRYWAIT P0, [UR21+0xb0], R10 ;  /* 0x0000b00aff0075a7 */ /* 0x000f220008001115 */
[----:B--2---:R-:W-:Y:S01]  /*6190*/  HFMA2 R0, -RZ, RZ, 0, 5.9604644775390625e-08 ;  /* 0x00000001ff007431 */ /* 0x004fe200000001ff */
[----:B----4-:R-:W-:Y:S06]  /*61a0*/  @!P0 BRA `(.L_x_107) ;  /* 0x0000005c00f88947 */ /* 0x010fec0003800000 */
.L_x_250:
[----:B--2---:R-:W-:Y:S02]  /*61b0*/  MOV R2, UR21 ;  /* 0x0000001500027c02 */ /* 0x004fe40008000f00 */
[----:B------:R-:W-:-:S07]  /*61c0*/  SHF.L.U32 R0, R0, 0x1f, RZ ;  /* 0x0000001f00007819 */ /* 0x000fce00000006ff */
.L_x_108:
[----:B--2---:R2:W4:Y:S02]  /*61d0*/  SYNCS.PHASECHK.TRANS64.TRYWAIT P0, [R2+URZ+0xb8], R0 ;  /* 0x0000b800020075a7 */ /* 0x00452400080011ff */
[----:B----4-:R-:W-:Y:S05]  /*61e0*/  @!P0 NANOSLEEP.SYNCS 0x989680 ;  /* 0x009896800000895d */ /* 0x010fea0003900000 */
[----:B------:R-:W4:Y:S02]  /*61f0*/  @!P0 SYNCS.PHASECHK.TRANS64 P0, [R2+URZ+0xb8], R0 ;  /* 0x0000b800020085a7 */ /* 0x000f2400080010ff */
[----:B-1-34-:R-:W-:Y:S05]  /*6200*/  @P0 EXIT ;  /* 0x000000000000094d */ /* 0x01afea0003800000 */
[----:B------:R-:W-:Y:S05]  /*6210*/  BRA `(.L_x_108) ;  /* 0xfffffffc00ec7947 */ /* 0x000fea000383ffff */
.L_x_89:
[----:B------:R-:W-:-:S06]  /*6220*/  UISETP.GE.AND UP0, UPT, UR13, 0x4, UPT ;  /* 0x000000040d00788c */ /* 0x000fcc000bf06270 */
[----:B------:R-:W-:-:S13]  /*6230*/  PLOP3.LUT P0, PT, PT, PT, UP0, 0x80, 0x8 ;  /* 0x000000000008781c */ /* 0x000fda0003f0f008 */
[----:B------:R-:W-:Y:S05]  /*6240*/  @!P0 EXIT ;  /* 0x000000000000894d */ /* 0x000fea0003800000 */
[----:B------:R-:W1:Y:S08]  /*6250*/  S2UR UR4, SR_CgaCtaId ;  /* 0x00000000000479c3 */ /* 0x000e700000008800 */
[----:B------:R-:W-:Y:S01]  /*6260*/  BAR.SYNC.DEFER_BLOCKING 0x6, 0xa0 ;  /* 0x0182800000007b1d */ /* 0x000fe20000010000 */
[C---:B------:R-:W-:Y:S01]  /*6270*/  IMAD.SHL.U32 R3, R65.reuse, 0x10, RZ ;  /* 0x0000001041037824 */ /* 0x040fe200078e00ff */
[C---:B------:R-:W-:Y:S01]  /*6280*/  SHF.L.U32 R4, R52.reuse, 0x15, RZ ;  /* 0x0000001534047819 */ /* 0x040fe200000006ff */
[----:B------:R-:W-:Y:S01]  /*6290*/  IMAD.SHL.U32 R5, R52, 0x200, RZ ;  /* 0x0000020034057824 */ /* 0x000fe200078e00ff */
[C---:B------:R-:W-:Y:S01]  /*62a0*/  LOP3.LUT R66, R65.reuse, 0x60, RZ, 0xc0, !PT ;  /* 0x0000006041427812 */ /* 0x040fe200078ec0ff */
[----:B------:R-:W-:Y:S01]  /*62b0*/  IMAD.SHL.U32 R2, R65, 0x2, RZ ;  /* 0x0000000241027824 */ /* 0x000fe200078e00ff */
[----:B------:R-:W-:-:S02]  /*62c0*/  UMOV UR43, 0x400 ;  /* 0x00000400002b7882 */ /* 0x000fc40000000000 */
[----:B------:R-:W2:Y:S01]  /*62d0*/  LDC.64 R50, c[0x0][0x8b0] ;  /* 0x00022c00ff327b82 */ /* 0x000ea20000000a00 */
[C---:B------:R-:W-:Y:S01]  /*62e0*/  LOP3.LUT R64, R3.reuse, 0x590, RZ, 0xc0, !PT ;  /* 0x0000059003407812 */ /* 0x040fe200078ec0ff */
[----:B------:R-:W3:Y:S01]  /*62f0*/  LDCU.64 UR6, c[0x0][0x890] ;  /* 0x00011200ff0677ac */ /* 0x000ee20008000a00 */
[----:B------:R-:W-:Y:S01]  /*6300*/  LOP3.LUT R3, R3, 0x60, RZ, 0xc0, !PT ;  /* 0x0000006003037812 */ /* 0x000fe200078ec0ff */
[----:B------:R-:W-:Y:S01]  /*6310*/  IMAD.U32 R23, R65, 0x10000, RZ ;  /* 0x0001000041177824 */ /* 0x000fe200078e00ff */
[----:B------:R-:W-:Y:S02]  /*6320*/  LOP3.LUT R64, R64, 0x200, R5, 0xf8, !PT ;  /* 0x0000020040407812 */ /* 0x000fe400078ef805 */
[----:B------:R-:W-:Y:S02]  /*6330*/  CS2R R60, SRZ ;  /* 0x00000000003c7805 */ /* 0x000fe4000001ff00 */
[----:B------:R-:W-:Y:S01]  /*6340*/  LOP3.LUT R2, R3, 0xc, R2, 0xf8, !PT ;  /* 0x0000000c03027812 */ /* 0x000fe200078ef802 */
[----:B------:R-:W4:Y:S01]  /*6350*/  LDC.64 R48, c[0x0][0x8a8] ;  /* 0x00022a00ff307b82 */ /* 0x000f220000000a00 */
[----:B------:R-:W-:Y:S01]  /*6360*/  LOP3.LUT R4, R4, 0x200000, RZ, 0xc0, !PT ;  /* 0x0020000004047812 */ /* 0x000fe200078ec0ff */
[----:B------:R-:W-:Y:S01]  /*6370*/  IMAD.MOV.U32 R58, RZ, RZ, RZ ;  /* 0x000000ffff3a7224 */ /* 0x000fe200078e00ff */
[----:B------:R-:W-:Y:S01]  /*6380*/  LOP3.LUT R64, R64, R2, RZ, 0xfc, !PT ;  /* 0x0000000240407212 */ /* 0x000fe200078efcff */
[----:B------:R-:W2:Y:S01]  /*6390*/  LDCU UR62, c[0x0][0x370] ;  /* 0x00006e00ff3e77ac */ /* 0x000ea20008000800 */
[----:B------:R-:W-:-:S02]  /*63a0*/  LOP3.LUT R63, R65, 0x2, RZ, 0xc0, !PT ;  /* 0x00000002413f7812 */ /* 0x000fc400078ec0ff */
[----:B------:R-:W-:Y:S01]  /*63b0*/  LOP3.LUT R23, R4, 0x400000, R23, 0xf8, !PT ;  /* 0x0040000004177812 */ /* 0x000fe200078ef817 */
[----:B-1----:R-:W-:Y:S01]  /*63c0*/  ULEA UR43, UR4, UR43, 0x18 ;  /* 0x0000002b042b7291 */ /* 0x002fe2000f8ec0ff */
[----:B------:R-:W-:Y:S01]  /*63d0*/  LOP3.LUT R65, R65, 0x4, RZ, 0xc0, !PT ;  /* 0x0000000441417812 */ /* 0x000fe200078ec0ff */
[----:B------:R-:W1:Y:S01]  /*63e0*/  LDCU.64 UR54, c[0x0][0x348] ;  /* 0x00006900ff3677ac */ /* 0x000e620008000a00 */
[----:B------:R-:W-:Y:S01]  /*63f0*/  MOV R22, RZ ;  /* 0x000000ff00167202 */ /* 0x000fe20000000f00 */
[----:B---3--:R-:W-:Y:S01]  /*6400*/  IMAD.U32 R68, RZ, RZ, UR6 ;  /* 0x00000006ff447e24 */ /* 0x008fe2000f8e00ff */
[----:B------:R-:W-:Y:S01]  /*6410*/  MOV R67, UR7 ;  /* 0x0000000700437c02 */ /* 0x000fe20008000f00 */
[----:B------:R-:W-:Y:S01]  /*6420*/  UIADD3 UR4, UPT, UPT, UR43, 0x200, URZ ;  /* 0x000002002b047890 */ /* 0x000fe2000fffe0ff */
[----:B------:R-:W3:Y:S02]  /*6430*/  LDCU UR42, c[0x0][0xb0c] ;  /* 0x00016180ff2a77ac */ /* 0x000ee40008000800 */
[----:B------:R-:W1:Y:S03]  /*6440*/  LDS R0, [UR43+0x180] ;  /* 0x0001802bff007984 */ /* 0x000e660008000800 */
[----:B------:R-:W-:Y:S01]  /*6450*/  IMAD.U32 R56, RZ, RZ, UR4 ;  /* 0x00000004ff387e24 */ /* 0x000fe2000f8e00ff */
[----:B------:R-:W1:Y:S03]  /*6460*/  LDCU UR39, c[0x0][0xb30] ;  /* 0x00016600ff2777ac */ /* 0x000e660008000800 */
[----:B------:R-:W-:Y:S01]  /*6470*/  IMAD R64, R64, 0x4, R56 ;  /* 0x0000000440407824 */ /* 0x000fe200078e0238 */
[----:B------:R-:W1:Y:S03]  /*6480*/  LDCU.64 UR60, c[0x0][0x888] ;  /* 0x00011100ff3c77ac */ /* 0x000e660008000a00 */
[--C-:B------:R-:W-:Y:S01]  /*6490*/  IMAD R63, R63, -0x10, R64.reuse ;  /* 0xfffffff03f3f7824 */ /* 0x100fe200078e0240 */
[----:B------:R-:W1:Y:S01]  /*64a0*/  LDCU.64 UR40, c[0x0][0xb28] ;  /* 0x00016500ff2877ac */ /* 0x000e620008000a00 */
[----:B------:R-:W-:Y:S01]  /*64b0*/  IMAD R62, R65, -0x10, R64 ;  /* 0xfffffff0413e7824 */ /* 0x000fe200078e0240 */
[----:B------:R-:W1:Y:S01]  /*64c0*/  LDCU.128 UR56, c[0x0][0xb10] ;  /* 0x00016200ff3877ac */ /* 0x000e620008000c00 */
[----:B------:R-:W1:Y:S01]  /*64d0*/  LDCU UR53, c[0x0][0x374] ;  /* 0x00006e80ff3577ac */ /* 0x000e620008000800 */
[----:B------:R-:W-:Y:S01]  /*64e0*/  UMOV UR52, URZ ;  /* 0x000000ff00347c82 */ /* 0x000fe20008000000 */
[----:B------:R-:W-:Y:S01]  /*64f0*/  UMOV UR47, URZ ;  /* 0x000000ff002f7c82 */ /* 0x000fe20008000000 */
[----:B-1234-:R-:W-:-:S07]  /*6500*/  IMAD.IADD R23, R0, 0x1, R23 ;  /* 0x0000000100177824 */ /* 0x01efce00078e0217 */
.L_x_184:
[----:B------:R-:W-:Y:S02]  /*6510*/  LEA R3, R58, UR43, 0x3 ;  /* 0x0000002b3a037c11 */ /* 0x000fe4000f8e18ff */
[----:B------:R-:W-:Y:S02]  /*6520*/  SHF.L.U32 R0, R60, 0x1f, RZ ;  /* 0x0000001f3c007819 */ /* 0x000fe400000006ff */
[----:B-1----:R-:W-:Y:S02]  /*6530*/  LEA R4, R58, UR43, 0x4 ;  /* 0x0000002b3a047c11 */ /* 0x002fe4000f8e20ff */
[----:B------:R-:W1:Y:S02]  /*6540*/  SYNCS.PHASECHK.TRANS64.TRYWAIT P0, [R3+URZ+0xd0], R0 ;  /* 0x0000d000030075a7 */ /* 0x000e6400080011ff */
[----:B-12---:R-:W-:Y:S05]  /*6550*/  @!P0 BRA `(.L_x_109) ;  /* 0x0000005c00248947 */ /* 0x006fea0003800000 */
.L_x_251:
        /* <DEDUP_REMOVED lines=8> */
[----:B--2---:R-:W-:Y:S11]  /*65e0*/  LOP3.LUT P0, RZ, R6, 0x1, RZ, 0xc0, !PT ;  /* 0x0000000106ff7812 */ /* 0x004ff6000780c0ff */
[----:B------:R-:W-:Y:S02]  /*65f0*/  @!UPT UIADD3 URZ, UPT, UPT, URZ, URZ, URZ ;  /* 0x000000fffffff290 */ /* 0x000fe4000fffe0ff */
[----:B---3--:R-:W-:Y:S01]  /*6600*/  VOTEU.ANY UP1, P0 ;  /* 0x0000000000ff7886 */ /* 0x008fe20000020100 */
[----:B------:R-:W-:Y:S01]  /*6610*/  PLOP3.LUT P0, PT, PT, PT, UP1, 0x80, 0x8 ;  /* 0x000000000008781c */ /* 0x000fe20003f0f018 */
[----:B------:R-:W-:Y:S06]  /*6620*/  UP2UR UR4, UPR, URZ, 0x2 ;  /* 0x00000002ff047883 */ /* 0x000fec0008000000 */
[----:B------:R-:W-:Y:S06]  /*6630*/  IMAD.U32 R69, RZ, RZ, UR4 ;  /* 0x00000004ff457e24 */ /* 0x000fec000f8e00ff */
[----:B-1----:R-:W-:Y:S02]  /*6640*/  @P0 SHF.R.U32.HI R0, RZ, 0x10, R5 ;  /* 0x00000010ff000819 */ /* 0x002fe40000011605 */
        /* <DEDUP_REMOVED lines=12> */
[----:B------:R-:W2:Y:S01]  /*6710*/  LDCU UR12, c[0x0][0xb20] ;  /* 0x00016400ff0c77ac */ /* 0x000ea20008000800 */
[----:B------:R-:W-:Y:S02]  /*6720*/  UIMAD.WIDE.U32 UR4, UR53, UR59, URZ ;  /* 0x0000003b350472a5 */ /* 0x000fe4000f8e00ff */
[----:B------:R-:W-:Y:S02]  /*6730*/  UIMAD.WIDE.U32 UR6, UR62, UR56, URZ ;  /* 0x000000383e0672a5 */ /* 0x000fe4000f8e00ff */
[----:B------:R-:W-:Y:S02]  /*6740*/  UISETP.NE.AND UP0, UPT, UR58, 0x1, UPT ;  /* 0x000000013a00788c */ /* 0x000fe4000bf05270 */
[----:B------:R-:W-:Y:S02]  /*6750*/  UIMAD.WIDE.U32 UR8, UR37, UR59, URZ ;  /* 0x0000003b250872a5 */ /* 0x000fe4000f8e00ff */
[----:B------:R-:W-:Y:S02]  /*6760*/  UIMAD.WIDE.U32 UR10, UR38, UR56, URZ ;  /* 0x00000038260a72a5 */ /* 0x000fe4000f8e00ff */
[----:B------:R-:W-:Y:S02]  /*6770*/  UISETP.NE.AND UP1, UPT, UR42, 0x1, UPT ;  /* 0x000000012a00788c */ /* 0x000fe4000bf25270 */
[----:B------:R-:W-:Y:S01]  /*6780*/  UISETP.NE.AND UP2, UPT, UR45, 0x1, UPT ;  /* 0x000000012d00788c */ /* 0x000fe2000bf45270 */
[----:B------:R-:W-:Y:S02]  /*6790*/  UMOV UR4, UR5 ;  /* 0x0000000500047c82 */ /* 0x000fe40008000000 */
[----:B--2---:R-:W-:Y:S03]  /*67a0*/  USHF.R.U32.HI UR5, URZ, UR12, UR4 ;  /* 0x0000000cff057299 */ /* 0x004fe60008011604 */
[----:B------:R-:W-:Y:S02]  /*67b0*/  UMOV UR4, UR7 ;  /* 0x0000000700047c82 */ /* 0x000fe40008000000 */
[----:B------:R-:W-:Y:S02]  /*67c0*/  USHF.R.U32.HI UR7, URZ, UR57, UR4 ;  /* 0x00000039ff077299 */ /* 0x000fe40008011604 */
[----:B------:R-:W-:Y:S02]  /*67d0*/  USEL UR4, UR53, UR5, !UP0 ;  /* 0x0000000535047287 */ /* 0x000fe4000c000000 */
[----:B------:R-:W-:Y:S01]  /*67e0*/  USEL UR7, UR62, UR7, !UP1 ;  /* 0x000000073e077287 */ /* 0x000fe2000c800000 */
[----:B------:R-:W-:Y:S01]  /*67f0*/  UMOV UR5, UR9 ;  /* 0x0000000900057c82 */ /* 0x000fe20008000000 */
[----:B------:R-:W-:Y:S02]  /*6800*/  UIMAD.WIDE.U32 UR8, UR4, UR40, URZ ;  /* 0x00000028040872a5 */ /* 0x000fe4000f8e00ff */
[----:B------:R-:W-:Y:S03]  /*6810*/  USHF.R.U32.HI UR6, URZ, UR12, UR5 ;  /* 0x0000000cff067299 */ /* 0x000fe60008011605 */
[----:B------:R-:W-:Y:S01]  /*6820*/  UMOV UR5, UR11 ;  /* 0x0000000b00057c82 */ /* 0x000fe20008000000 */
[----:B------:R-:W-:Y:S02]  /*6830*/  UIMAD.WIDE.U32 UR10, UR7, UR40, URZ ;  /* 0x00000028070a72a5 */ /* 0x000fe4000f8e00ff */
[----:B------:R-:W-:Y:S02]  /*6840*/  USHF.R.U32.HI UR12, URZ, UR57, UR5 ;  /* 0x00000039ff0c7299 */ /* 0x000fe40008011605 */
[----:B------:R-:W-:Y:S01]  /*6850*/  USEL UR6, UR37, UR6, !UP0 ;  /* 0x0000000625067287 */ /* 0x000fe2000c000000 */
[----:B------:R-:W-:Y:S02]  /*6860*/  UMOV UR5, UR9 ;  /* 0x0000000900057c82 */ /* 0x000fe40008000000 */
[----:B------:R-:W-:Y:S01]  /*6870*/  UMOV UR10, UR11 ;  /* 0x0000000b000a7c82 */ /* 0x000fe20008000000 */
[----:B------:R-:W-:Y:S02]  /*6880*/  @UP2 USHF.R.U32.HI UR4, URZ, UR41, UR5 ;  /* 0x00000029ff042299 */ /* 0x000fe40008011605 */
[----:B------:R-:W-:Y:S02]  /*6890*/  @UP2 USHF.R.U32.HI UR7, URZ, UR41, UR10 ;  /* 0x00000029ff072299 */ /* 0x000fe4000801160a */
[----:B------:R-:W-:Y:S02]  /*68a0*/  UIMAD UR4, UR45, UR4, URZ ;  /* 0x000000042d0472a4 */ /* 0x000fe4000f8e02ff */
        /* <DEDUP_REMOVED lines=8> */
[----:B------:R-:W-:Y:S02]  /*6930*/  USEL UR11, UR6, UR4, !UP2 ;  /* 0x00000004060b7287 */ /* 0x000fe4000d000000 */
[----:B------:R-:W-:Y:S02]  /*6940*/  UIADD3 UR8, UPT, UPT, -UR5, URZ, URZ ;  /* 0x000000ff05087290 */ /* 0x000fe4000fffe1ff */
[----:B------:R-:W-:Y:S01]  /*6950*/  UIADD3 UR10, UPT, UPT, -UR11, URZ, URZ ;  /* 0x000000ff0b0a7290 */ /* 0x000fe2000fffe1ff */
[----:B------:R-:W-:Y:S01]  /*6960*/  @!UP0 UMOV UR4, UR9 ;  /* 0x0000000900048c82 */ /* 0x000fe20008000000 */
[----:B------:R-:W-:Y:S02]  /*6970*/  UIADD3 UR9, UPT, UPT, -UR6, URZ, URZ ;  /* 0x000000ff06097290 */ /* 0x000fe4000fffe1ff */
[----:B------:R-:W-:Y:S02]  /*6980*/  @!UP0 USHF.R.U32.HI UR4, URZ, UR41, UR4 ;  /* 0x00000029ff048299 */ /* 0x000fe40008011604 */
[----:B------:R-:W-:Y:S02]  /*6990*/  UIMAD UR10, UR45, UR10, UR6 ;  /* 0x0000000a2d0a72a4 */ /* 0x000fe4000f8e0206 */
[----:B------:R-:W-:Y:S04]  /*69a0*/  @!UP0 USEL UR4, UR5, UR4, !UP2 ;  /* 0x0000000405048287 */ /* 0x000fe8000d000000 */
[----:B------:R-:W-:Y:S02]  /*69b0*/  @!UP0 UIMAD UR10, UR7, UR10, UR4 ;  /* 0x0000000a070a82a4 */ /* 0x000fe4000f8e0204 */
[----:B------:R-:W-:Y:S02]  /*69c0*/  @!UP0 UIADD3 UR11, UPT, UPT, UR11, -UR4, URZ ;  /* 0x800000040b0b8290 */ /* 0x000fe4000fffe0ff */
[----:B------:R-:W-:Y:S02]  /*69d0*/  UIMAD UR7, UR42, UR8, UR38 ;  /* 0x000000082a0772a4 */ /* 0x000fe4000f8e0226 */
[----:B------:R-:W-:Y:S02]  /*69e0*/  @!UP0 UIMAD UR6, UR11, UR45, UR5 ;  /* 0x0000002d0b0682a4 */ /* 0x000fe4000f8e0205 */
[----:B------:R-:W-:Y:S01]  /*69f0*/  UIMAD UR4, UR58, UR9, UR37 ;  /* 0x000000093a0472a4 */ /* 0x000fe2000f8e0225 */
[----:B------:R-:W-:Y:S02]  /*6a00*/  @!UP0 UMOV UR5, UR10 ;  /* 0x0000000a00058c82 */ /* 0x000fe40008000000 */
[----:B------:R-:W-:Y:S02]  /*6a10*/  UIMAD UR38, UR5, UR42, UR7 ;  /* 0x0000002a052672a4 */ /* 0x000fe4000f8e0207 */
[----:B------:R-:W-:Y:S11]  /*6a20*/  UIMAD UR37, UR6, UR58, UR4 ;  /* 0x0000003a062572a4 */ /* 0x000ff6000f8e0204 */
[----:B------:R-:W-:Y:S01]  /*6a30*/  @!UPT UIADD3 URZ, UPT, UPT, URZ, URZ, URZ ;  /* 0x000000fffffff290 */ /* 0x000fe2000fffe0ff */
.L_x_110:
[----:B------:R-:W-:Y:S01]  /*6a40*/  UISETP.NE.AND UP0, UPT, UR39, 0x1, UPT ;  /* 0x000000012700788c */ /* 0x000fe2000bf05270 */
[----:B------:R-:W-:Y:S01]  /*6a50*/  LOP3.LUT P0, RZ, R56, 0x1b0, RZ, 0xc0, !PT ;  /* 0x000001b038ff7812 */ /* 0x000fe2000780c0ff */
[----:B------:R-:W-:Y:S01]  /*6a60*/  USHF.L.U32 UR50, UR20, 0x6, URZ ;  /* 0x0000000614327899 */ /* 0x000fe200080006ff */
[----:B------:R-:W-:Y:S01]  /*6a70*/  BSSY.RECONVERGENT B6, `(.L_x_111) ;  /* 0x0000034000067945 */ /* 0x000fe20003800200 */
[----:B------:R-:W-:Y:S01]  /*6a80*/  USHF.L.U32 UR49, UR32, 0x8, URZ ;  /* 0x0000000820317899 */ /* 0x000fe200080006ff */
[----:B------:R-:W-:Y:S06]  /*6a90*/  IADD3 R58, PT, PT, R58, 0x1, RZ ;  /* 0x000000013a3a7810 */ /* 0x000fec0007ffe0ff */
[----:B------:R-:W2:Y:S01]  /*6aa0*/  @!UP0 LDCU.128 UR12, c[0x0][0xb10] ;  /* 0x00016200ff0c87ac */ /* 0x000ea20008000c00 */
[----:B------:R-:W3:Y:S01]  /*6ab0*/  @!UP0 LDCU UR5, c[0x0][0xb0c] ;  /* 0x00016180ff0587ac */ /* 0x000ee20008000800 */
[----:B------:R-:W4:Y:S01]  /*6ac0*/  @!UP0 LDCU UR10, c[0x0][0xb20] ;  /* 0x00016400ff0a87ac */ /* 0x000f220008000800 */
[----:B--2---:R-:W-:Y:S02]  /*6ad0*/  UIMAD.WIDE.U32 UR8, UR38, UR12, URZ ;  /* 0x0000000c260872a5 */ /* 0x004fe4000f8e00ff */
[----:B------:R-:W-:Y:S02]  /*6ae0*/  UIMAD.WIDE.U32 UR6, UR37, UR15, URZ ;  /* 0x0000000f250672a5 */ /* 0x000fe4000f8e00ff */
[----:B------:R-:W-:Y:S03]  /*6af0*/  @!UP0 UISETP.NE.AND UP1, UPT, UR14, 0x1, UPT ;  /* 0x000000010e00888c */ /* 0x000fe6000bf25270 */
[----:B------:R-:W-:Y:S01]  /*6b00*/  @!UP0 UMOV UR4, UR9 ;  /* 0x0000000900048c82 */ /* 0x000fe20008000000 */
[----:B---3--:R-:W-:Y:S02]  /*6b10*/  @!UP0 UISETP.NE.AND UP2, UPT, UR5, 0x1, UPT ;  /* 0x000000010500888c */ /* 0x008fe4000bf45270 */
[----:B------:R-:W-:Y:S01]  /*6b20*/  @!UP0 USHF.R.U32.HI UR4, URZ, UR13, UR4 ;  /* 0x0000000dff048299 */ /* 0x000fe20008011604 */
[----:B------:R-:W-:Y:S02]  /*6b30*/  @!UP0 UMOV UR6, UR7 ;  /* 0x0000000700068c82 */ /* 0x000fe40008000000 */
[----:B----4-:R-:W-:Y:S02]  /*6b40*/  @!UP0 USHF.R.U32.HI UR6, URZ, UR10, UR6 ;  /* 0x0000000aff068299 */ /* 0x010fe40008011606 */
[----:B------:R-:W-:Y:S02]  /*6b50*/  @!UP0 USEL UR7, UR38, UR4, !UP2 ;  /* 0x0000000426078287 */ /* 0x000fe4000d000000 */
[----:B------:R-:W-:Y:S04]  /*6b60*/  @!UP0 USEL UR6, UR37, UR6, !UP1 ;  /* 0x0000000625068287 */ /* 0x000fe8000c800000 */
[----:B------:R-:W-:Y:S02]  /*6b70*/  @!UP0 UIADD3 UR4, UPT, UPT, -UR7, UR6, URZ ;  /* 0x0000000607048290 */ /* 0x000fe4000fffe1ff */
[----:B------:R-:W-:Y:S02]  /*6b80*/  @!UP0 UIADD3 UR6, UPT, UPT, UR7, -UR6, URZ ;  /* 0x8000000607068290 */ /* 0x000fe4000fffe0ff */
[----:B------:R-:W-:Y:S02]  /*6b90*/  @!UP0 UIMAD UR38, UR4, UR5, UR38 ;  /* 0x00000005042682a4 */ /* 0x000fe4000f8e0226 */
[----:B------:R-:W-:Y:S01]  /*6ba0*/  @!UP0 UIMAD UR37, UR6, UR14, UR37 ;  /* 0x0000000e062582a4 */ /* 0x000fe2000f8e0225 */
[----:B------:R-:W-:Y:S11]  /*6bb0*/  @!P0 BRA `(.L_x_112) ;  /* 0x00000000007c8947 */ /* 0x000ff60003800000 */
[----:B------:R-:W2:Y:S01]  /*6bc0*/  LDCU.64 UR8, c[0x4][0x80] ;  /* 0x01001000ff0877ac */ /* 0x000ea20008000a00 */
[----:B------:R-:W-:Y:S01]  /*6bd0*/  MOV R2, 0x0 ;  /* 0x0000000000027802 */ /* 0x000fe20000000f00 */
[----:B------:R-:W-:Y:S02]  /*6be0*/  HFMA2 R12, -RZ, RZ, 0, 5.9604644775390625e-08 ;  /* 0x00000001ff0c7431 */ /* 0x000fe400000001ff */
[----:B------:R-:W-:Y:S01]  /*6bf0*/  IMAD.MOV.U32 R8, RZ, RZ, 0x70 ;  /* 0x00000070ff087424 */ /* 0x000fe200078e00ff */
[----:B------:R3:W4:Y:S01]  /*6c00*/  LDC.64 R14, c[0x4][R2] ;  /* 0x01000000020e7b82 */ /* 0x0007220000000a00 */
[----:B------:R-:W1:Y:S01]  /*6c10*/  LDCU.64 UR6, c[0x4][0x88] ;  /* 0x01001100ff0677ac */ /* 0x000e620008000a00 */
[----:B------:R-:W-:Y:S01]  /*6c20*/  IMAD.MOV.U32 R13, RZ, RZ, RZ ;  /* 0x000000ffff0d7224 */ /* 0x000fe200078e00ff */
[----:B------:R-:W1:Y:S01]  /*6c30*/  LDCU.64 UR4, c[0x4][0x8] ;  /* 0x01000100ff0477ac */ /* 0x000e620008000a00 */
[----:B--2---:R-:W-:Y:S01]  /*6c40*/  MOV R5, UR9 ;  /* 0x0000000900057c02 */ /* 0x004fe20008000f00 */
[----:B------:R-:W-:Y:S01]  /*6c50*/  IMAD.U32 R4, RZ, RZ, UR8 ;  /* 0x00000008ff047e24 */ /* 0x000fe2000f8e00ff */
[----:B-1----:R-:W-:Y:S01]  /*6c60*/  MOV R7, UR7 ;  /* 0x0000000700077c02 */ /* 0x002fe20008000f00 */
[----:B------:R-:W-:Y:S01]  /*6c70*/  IMAD.U32 R6, RZ, RZ, UR6 ;  /* 0x00000006ff067e24 */ /* 0x000fe2000f8e00ff */
[----:B------:R-:W-:Y:S01]  /*6c80*/  MOV R11, UR5 ;  /* 0x00000005000b7c02 */ /* 0x000fe20008000f00 */
[----:B------:R-:W-:Y:S02]  /*6c90*/  IMAD.U32 R10, RZ, RZ, UR4 ;  /* 0x00000004ff0a7e24 */ /* 0x000fe4000f8e00ff */
[----:B------:R-:W-:Y:S07]  /*6ca0*/  LEPC R20, `(.L_x_113) ;  /* 0x000000001014794e */ /* 0x000fee0000000000 */
[----:B---345:R-:W-:Y:S05]  /*6cb0*/  CALL.ABS.NOINC R14 ;  /* 0x000000000e007343 */ /* 0x038fea0003c00000 */
.L_x_113:
[----:B------:R-:W1:Y:S01]  /*6cc0*/  LDCU.64 UR8, c[0x4][0x80] ;  /* 0x01001000ff0877ac */ /* 0x000e620008000a00 */
[----:B------:R-:W2:Y:S01]  /*6cd0*/  LDC.64 R2, c[0x4][R2] ;  /* 0x0100000002027b82 */ /* 0x000ea20000000a00 */
[----:B------:R-:W-:Y:S02]  /*6ce0*/  HFMA2 R12, -RZ, RZ, 0, 5.9604644775390625e-08 ;  /* 0x00000001ff0c7431 */ /* 0x000fe400000001ff */
[----:B------:R-:W-:Y:S02]  /*6cf0*/  IMAD.MOV.U32 R8, RZ, RZ, 0x70 ;  /* 0x00000070ff087424 */ /* 0x000fe400078e00ff */
[----:B------:R-:W-:Y:S01]  /*6d00*/  IMAD.MOV.U32 R13, RZ, RZ, RZ ;  /* 0x000000ffff0d7224 */ /* 0x000fe200078e00ff */
[----:B------:R-:W3:Y:S01]  /*6d10*/  LDCU.64 UR6, c[0x4][0x88] ;  /* 0x01001100ff0677ac */ /* 0x000ee20008000a00 */
[----:B------:R-:W4:Y:S01]  /*6d20*/  LDCU.64 UR4, c[0x4][0x8] ;  /* 0x01000100ff0477ac */ /* 0x000f220008000a00 */
[----:B-1----:R-:W-:Y:S02]  /*6d30*/  MOV R4, UR8 ;  /* 0x0000000800047c02 */ /* 0x002fe40008000f00 */
[----:B------:R-:W-:Y:S02]  /*6d40*/  MOV R5, UR9 ;  /* 0x0000000900057c02 */ /* 0x000fe40008000f00 */
[----:B---3--:R-:W-:Y:S01]  /*6d50*/  MOV R7, UR7 ;  /* 0x0000000700077c02 */ /* 0x008fe20008000f00 */
[----:B------:R-:W-:Y:S01]  /*6d60*/  IMAD.U32 R6, RZ, RZ, UR6 ;  /* 0x00000006ff067e24 */ /* 0x000fe2000f8e00ff */
[----:B----4-:R-:W-:Y:S01]  /*6d70*/  MOV R11, UR5 ;  /* 0x00000005000b7c02 */ /* 0x010fe20008000f00 */
[----:B------:R-:W-:Y:S02]  /*6d80*/  IMAD.U32 R10, RZ, RZ, UR4 ;  /* 0x00000004ff0a7e24 */ /* 0x000fe4000f8e00ff */
[----:B------:R-:W-:Y:S07]  /*6d90*/  LEPC R20, `(.L_x_112) ;  /* 0x000000001014794e */ /* 0x000fee0000000000 */
[----:B--2---:R-:W-:Y:S05]  /*6da0*/  CALL.ABS.NOINC R2 ;  /* 0x0000000002007343 */ /* 0x004fea0003c00000 */
.L_x_112:
[----:B------:R-:W-:Y:S05]  /*6db0*/  BSYNC.RECONVERGENT B6 ;  /* 0x0000000000067941 */ /* 0x000fea0003800200 */
.L_x_111:
[----:B------:R-:W-:Y:S02]  /*6dc0*/  R2UR UR6, R55 ;  /* 0x00000000370672ca */ /* 0x000fe400000e0000 */
[----:B------:R-:W-:Y:S02]  /*6dd0*/  R2UR UR5, R68 ;  /* 0x00000000440572ca */ /* 0x000fe400000e0000 */
[----:B------:R-:W-:Y:S02]  /*6de0*/  R2UR UR4, R67 ;  /* 0x00000000430472ca */ /* 0x000fe400000e0000 */
[----:B------:R-:W-:Y:S02]  /*6df0*/  ISETP.NE.U32.AND P4, PT, R50, RZ, PT ;  /* 0x000000ff3200720c */ /* 0x000fe40003f85070 */
[----:B------:R-:W-:Y:S02]  /*6e00*/  ISETP.NE.U32.AND P2, PT, RZ, UR60, PT ;  /* 0x0000003cff007c0c */ /* 0x000fe4000bf45070 */
[----:B------:R-:W-:Y:S02]  /*6e10*/  ISETP.NE.AND.EX P4, PT, R51, RZ, PT, P4 ;  /* 0x000000ff3300720c */ /* 0x000fe40003f85340 */
[----:B------:R-:W-:Y:S01]  /*6e20*/  ISETP.NE.AND.EX P2, PT, RZ, UR61, PT, P2 ;  /* 0x0000003dff007c0c */ /* 0x000fe2000bf45320 */
[----:B------:R-:W-:Y:S02]  /*6e30*/  UISETP.NE.AND UP2, UPT, UR6, URZ, UPT ;  /* 0x000000ff0600728c */ /* 0x000fe4000bf45270 */
[----:B------:R-:W-:Y:S04]  /*6e40*/  UISETP.NE.U32.AND UP0, UPT, UR5, URZ, UPT ;  /* 0x000000ff0500728c */ /* 0x000fe8000bf05070 */
[----:B------:R-:W-:Y:S01]  /*6e50*/  UISETP.NE.AND.EX UP1, UPT, UR4, URZ, UPT, UP0 ;  /* 0x000000ff0400728c */ /* 0x000fe2000bf25300 */
[----:B------:R-:W-:Y:S01]  /*6e60*/  PLOP3.LUT P1, PT, PT, PT, UP2, 0x80, 0x8 ;  /* 0x000000000008781c */ /* 0x000fe20003f2f028 */
[----:B------:R-:W-:Y:S03]  /*6e70*/  UPLOP3.LUT UP0, UPT, UPT, UPT, UPT, 0x40, 0x4 ;  /* 0x000000000004789c */ /* 0x000fe60003f0e870 */
[----:B------:R-:W-:Y:S06]  /*6e80*/  @UP2 UPLOP3.LUT UP0, UPT, UPT, UPT, UP1, 0x80, 0x8 ;  /* 0x000000000008289c */ /* 0x000fec0003f0f010 */
[----:B------:R-:W-:Y:S01]  /*6e90*/  PLOP3.LUT P0, PT, PT, PT, UP0, 0x80, 0x8 ;  /* 0x000000000008781c */ /* 0x000fe20003f0f008 */
[----:B------:R-:W-:Y:S01]  /*6ea0*/  @!UPT UIADD3 URZ, UPT, UPT, URZ, URZ, URZ ;  /* 0x000000fffffff290 */ /* 0x000fe2000fffe0ff */
[----:B------:R-:W-:Y:S11]  /*6eb0*/  BRA.U !UP1, `(.L_x_114) ;  /* 0x0000000109407547 */ /* 0x000ff6000b800000 */
[----:B------:R-:W-:Y:S01]  /*6ec0*/  UISETP.NE.U32.AND UP0, UPT, UR60, URZ, UPT ;  /* 0x000000ff3c00728c */ /* 0x000fe2000bf05070 */
[----:B------:R-:W-:Y:S01]  /*6ed0*/  R2UR UR6, R68 ;  /* 0x00000000440672ca */ /* 0x000fe200000e0000 */
[----:B------:R-:W2:Y:S01]  /*6ee0*/  LDCU.64 UR8, c[0x0][0x358] ;  /* 0x00006b00ff0877ac */ /* 0x000ea20008000a00 */
[----:B------:R-:W-:Y:S02]  /*6ef0*/  HFMA2 R26, -RZ, RZ, 0, 5.9604644775390625e-08 ;  /* 0x00000001ff1a7431 */ /* 0x000fe400000001ff */
[----:B-1----:R-:W-:Y:S01]  /*6f00*/  IMAD.MOV.U32 R0, RZ, RZ, 0x1 ;  /* 0x00000001ff007424 */ /* 0x002fe200078e00ff */
[----:B------:R-:W-:Y:S06]  /*6f10*/  UISETP.NE.AND.EX UP0, UPT, UR61, URZ, UPT, UP0 ;  /* 0x000000ff3d00728c */ /* 0x000fec000bf05300 */
[----:B------:R-:W-:Y:S05]  /*6f20*/  PLOP3.LUT P3, PT, PT, PT, UP0, 0x80, 0x8 ;  /* 0x000000000008781c */ /* 0x000fea0003f6f008 */
[----:B------:R-:W1:Y:S01]  /*6f30*/  @UP0 LDCU.64 UR4, c[0x0][0x888] ;  /* 0x00011100ff0407ac */ /* 0x000e620008000a00 */
[----:B------:R-:W-:Y:S07]  /*6f40*/  @UP0 UIMAD UR6, UR36, UR6, URZ ;  /* 0x00000006240602a4 */ /* 0x000fee000f8e02ff */
[----:B------:R-:W-:Y:S01]  /*6f50*/  @!P3 PRMT R26, R0, 0x7610, R26 ;  /* 0x00007610001ab816 */ /* 0x000fe2000000001a */
[----:B-1----:R-:W-:Y:S06]  /*6f60*/  @UP0 UIMAD.WIDE UR4, UR6, 0x4, UR4 ;  /* 0x00000004060408a5 */ /* 0x002fec000f8e0204 */
[----:B------:R-:W-:Y:S02]  /*6f70*/  IMAD.U32 R2, RZ, RZ, UR4 ;  /* 0x00000004ff027e24 */ /* 0x000fe4000f8e00ff */
[----:B------:R-:W-:Y:S03]  /*6f80*/  IMAD.U32 R3, RZ, RZ, UR5 ;  /* 0x00000005ff037e24 */ /* 0x000fe6000f8e00ff */
[----:B------:R-:W1:Y:S02]  /*6f90*/  @!UP0 LDCU UR4, c[0x0][0x880] ;  /* 0x00011000ff0487ac */ /* 0x000e640008000800 */
[----:B--2--5:R2:W5:Y:S02]  /*6fa0*/  @P3 LDG.E R27, desc[UR8][R2.64] ;  /* 0x00000008021b3981 */ /* 0x024564000c1e1900 */
[----:B-12---:R-:W-:Y:S02]  /*6fb0*/  @!P3 MOV R27, UR4 ;  /* 0x00000004001bbc02 */ /* 0x006fe40008000f00 */
.L_x_114:
[----:B------:R-:W-:Y:S05]  /*6fc0*/  @!P4 BRA `(.L_x_115) ;  /* 0x000000000024c947 */ /* 0x000fea0003800000 */
[----:B------:R-:W-:Y:S01]  /*6fd0*/  ISETP.NE.U32.AND P3, PT, R48, RZ, PT ;  /* 0x000000ff3000720c */ /* 0x000fe20003f65070 */
[----:B------:R-:W2:Y:S03]  /*6fe0*/  LDCU.64 UR4, c[0x0][0x358] ;  /* 0x00006b00ff0477ac */ /* 0x000ea60008000a00 */
[----:B------:R-:W-:Y:S11]  /*6ff0*/  ISETP.NE.AND.EX P3, PT, R49, RZ, PT, P3 ;  /* 0x000000ff3100720c */ /* 0x000ff60003f65330 */
[----:B------:R-:W-:Y:S02]  /*7000*/  @!UPT UIADD3 URZ, UPT, UPT, URZ, URZ, URZ ;  /* 0x000000fffffff290 */ /* 0x000fe4000fffe0ff */
[----:B------:R-:W3:Y:S01]  /*7010*/  @P3 LDC.64 R2, c[0x0][0x8a8] ;  /* 0x00022a00ff023b82 */ /* 0x000ee20000000a00 */
[----:B-1----:R-:W-:Y:S04]  /*7020*/  @P3 IMAD R0, R50, UR36, RZ ;  /* 0x0000002432003c24 */ /* 0x002fe8000f8e02ff */
[----:B---3--:R-:W-:Y:S05]  /*7030*/  @P3 IMAD.WIDE R2, R0, 0x4, R2 ;  /* 0x0000000400023825 */ /* 0x008fea00078e0202 */
[----:B--2--5:R2:W5:Y:S02]  /*7040*/  @P3 LDG.E R24, desc[UR4][R2.64] ;  /* 0x0000000402183981 */ /* 0x024564000c1e1900 */
[----:B--2---:R-:W3:Y:S02]  /*7050*/  @!P3 LDC R24, c[0x0][0x8a0] ;  /* 0x00022800ff18bb82 */ /* 0x004ee40000000800 */
.L_x_115:
[----:B-----5:R-:W-:Y:S01]  /*7060*/  FSETP.NEU.AND P3, PT, R27, RZ, PT ;  /* 0x000000ff1b00720b */ /* 0x020fe20003f6d000 */
[----:B------:R-:W-:Y:S01]  /*7070*/  BSSY B1, `(.L_x_116) ;  /* 0x0000038000017945 */ /* 0x000fe20003800000 */
[----:B------:R-:W-:Y:S01]  /*7080*/  SEL R3, RZ, 0xffffffff, P2 ;  /* 0xffffffffff037807 */ /* 0x000fe20001000000 */
[----:B------:R-:W-:Y:S01]  /*7090*/  IMAD.MOV.U32 R74, RZ, RZ, 0x1 ;  /* 0x00000001ff4a7424 */ /* 0x000fe200078e00ff */
[----:B------:R-:W-:Y:S01]  /*70a0*/  @P1 LOP3.LUT P2, RZ, R26, 0xff, RZ, 0xc0, !PT ;  /* 0x000000ff1aff1812 */ /* 0x000fe2000784c0ff */
[C---:B------:R-:W-:Y:S01]  /*70b0*/  IMAD R25, R22.reuse, 0x80, R23 ;  /* 0x0000008016197824 */ /* 0x040fe200078e0217 */
[----:B-1----:R-:W-:Y:S01]  /*70c0*/  @P1 SEL R0, RZ, 0xffffffff, P3 ;  /* 0xffffffffff001807 */ /* 0x002fe20001800000 */
[----:B------:R-:W-:Y:S01]  /*70d0*/  IMAD R59, R65, -0x10, R63 ;  /* 0xfffffff0413b7824 */ /* 0x000fe200078e023f */
[----:B------:R-:W-:Y:S01]  /*70e0*/  LEA R71, R22, UR43, 0x3 ;  /* 0x0000002b16477c11 */ /* 0x000fe2000f8e18ff */
[----:B------:R-:W-:Y:S01]  /*70f0*/  IMAD.MOV.U32 R73, RZ, RZ, RZ ;  /* 0x000000ffff497224 */ /* 0x000fe200078e00ff */
[C---:B------:R-:W-:Y:S02]  /*7100*/  @P0 SEL R0, R3.reuse, R0, !P2 ;  /* 0x0000000003000207 */ /* 0x040fe40005000000 */
[----:B------:R-:W-:Y:S02]  /*7110*/  CS2R R46, SRZ ;  /* 0x00000000002e7805 */ /* 0x000fe4000001ff00 */
[----:B------:R-:W-:Y:S02]  /*7120*/  PLOP3.LUT P2, PT, PT, PT, UP1, 0x80, 0x8 ;  /* 0x000000000008781c */ /* 0x000fe40003f4f018 */
[----:B------:R-:W-:Y:S02]  /*7130*/  CS2R R44, SRZ ;  /* 0x00000000002c7805 */ /* 0x000fe4000001ff00 */
[----:B------:R-:W-:Y:S02]  /*7140*/  @P1 LOP3.LUT R0, R0, 0x1, RZ, 0xc0, !PT ;  /* 0x0000000100001812 */ /* 0x000fe400078ec0ff */
[----:B------:R-:W-:Y:S02]  /*7150*/  CS2R R42, SRZ ;  /* 0x00000000002a7805 */ /* 0x000fe4000001ff00 */
[----:B------:R-:W-:Y:S02]  /*7160*/  LOP3.LUT P4, R57, R26, 0xff, RZ, 0xc0, !PT ;  /* 0x000000ff1a397812 */ /* 0x000fe4000788c0ff */
[----:B------:R-:W-:Y:S02]  /*7170*/  CS2R R40, SRZ ;  /* 0x0000000000287805 */ /* 0x000fe4000001ff00 */
[----:B------:R-:W-:Y:S02]  /*7180*/  ISETP.NE.U32.OR P5, PT, R0, 0x1, !P1 ;  /* 0x000000010000780c */ /* 0x000fe40004fa5470 */
[----:B------:R-:W-:Y:S02]  /*7190*/  CS2R R38, SRZ ;  /* 0x0000000000267805 */ /* 0x000fe4000001ff00 */
[----:B------:R-:W-:Y:S02]  /*71a0*/  SEL R2, RZ, 0xffffffff, P3 ;  /* 0xffffffffff027807 */ /* 0x000fe40001800000 */
[----:B------:R-:W-:Y:S02]  /*71b0*/  CS2R R36, SRZ ;  /* 0x0000000000247805 */ /* 0x000fe4000001ff00 */
[----:B------:R-:W-:Y:S02]  /*71c0*/  P2R R70, PR, RZ, 0x20 ;  /* 0x00000020ff467803 */ /* 0x000fe40000000000 */
[----:B------:R-:W-:Y:S02]  /*71d0*/  CS2R R34, SRZ ;  /* 0x0000000000227805 */ /* 0x000fe4000001ff00 */
[----:B------:R-:W-:Y:S02]  /*71e0*/  CS2R R32, SRZ ;  /* 0x0000000000207805 */ /* 0x000fe4000001ff00 */
[----:B------:R-:W-:Y:S04]  /*71f0*/  @P2 SEL R2, R3, R2, !P4 ;  /* 0x0000000203022207 */ /* 0x000fe80006000000 */
[----:B------:R-:W-:Y:S02]  /*7200*/  LOP3.LUT R2, R2, 0x1, RZ, 0xc0, !PT ;  /* 0x0000000102027812 */ /* 0x000fe400078ec0ff */
[----:B------:R-:W-:Y:S02]  /*7210*/  @P5 SHF.L.U32 R0, RZ, 0x1f, RZ ;  /* 0x0000001fff005819 */ /* 0x000fe400000006ff */
[----:B------:R-:W-:Y:S02]  /*7220*/  ISETP.NE.U32.AND P2, PT, R2, 0x1, PT ;  /* 0x000000010200780c */ /* 0x000fe40003f45070 */
[----:B------:R1:W2:Y:S02]  /*7230*/  @P5 SYNCS.PHASECHK.TRANS64.TRYWAIT P1, [UR43+0x80], R0 ;  /* 0x00008000ff0055a7 */ /* 0x0002a4000802112b */
[----:B------:R-:W-:Y:S02]  /*7240*/  P2R R75, PR, RZ, 0x4 ;  /* 0x00000004ff4b7803 */ /* 0x000fe40000000000 */
[----:B-1----:R-:W-:Y:S04]  /*7250*/  SHF.L.U32 R0, R61, 0x1f, RZ ;  /* 0x0000001f3d007819 */ /* 0x002fe800000006ff */
[----:B------:R1:W4:Y:S01]  /*7260*/  SYNCS.PHASECHK.TRANS64.TRYWAIT P0, [R71+URZ+0xf0], R0 ;  /* 0x0000f000470075a7 */ /* 0x00032200080011ff */
[----:B--2---:R-:W-:Y:S01]  /*7270*/  @P5 SEL R74, RZ, 0x1, !P1 ;  /* 0x00000001ff4a5807 */ /* 0x004fe20004800000 */
[----:B-1----:R-:W-:Y:S06]  /*7280*/  @!P5 BRA `(.L_x_117) ;  /* 0x000000000058d947 */ /* 0x002fec0003800000 */
[----:B------:R-:W-:Y:S01]  /*7290*/  IMAD.MOV.U32 R46, RZ, RZ, RZ ;  /* 0x000000ffff2e7224 */ /* 0x000fe200078e00ff */
[----:B------:R-:W-:Y:S01]  /*72a0*/  ISETP.NE.AND P1, PT, R74, RZ, PT ;  /* 0x000000ff4a00720c */ /* 0x000fe20003f25270 */
[----:B------:R-:W-:Y:S01]  /*72b0*/  BSSY B0, `(.L_x_118) ;  /* 0x000000c000007945 */ /* 0x000fe20003800000 */
[----:B------:R-:W-:Y:S02]  /*72c0*/  CS2R R34, SRZ ;  /* 0x0000000000227805 */ /* 0x000fe4000001ff00 */
[----:B------:R-:W-:Y:S02]  /*72d0*/  CS2R R32, SRZ ;  /* 0x0000000000207805 */ /* 0x000fe4000001ff00 */
[----:B------:R-:W-:Y:S02]  /*72e0*/  CS2R R38, SRZ ;  /* 0x0000000000267805 */ /* 0x000fe4000001ff00 */
[----:B------:R-:W-:Y:S02]  /*72f0*/  CS2R R36, SRZ ;  /* 0x0000000000247805 */ /* 0x000fe4000001ff00 */
[----:B------:R-:W-:Y:S02]  /*7300*/  CS2R R42, SRZ ;  /* 0x00000000002a7805 */ /* 0x000fe4000001ff00 */
[----:B------:R-:W-:Y:S02]  /*7310*/  CS2R R40, SRZ ;  /* 0x0000000000287805 */ /* 0x000fe4000001ff00 */
[----:B------:R-:W-:Y:S01]  /*7320*/  CS2R R44, SRZ ;  /* 0x00000000002c7805 */ /* 0x000fe2000001ff00 */
[----:B------:R-:W-:Y:S06]  /*7330*/  @P1 BRA `(.L_x_119) ;  /* 0x00000000000c1947 */ /* 0x000fec0003800000 */
[----:B------:R-:W-:Y:S04]  /*7340*/  SHF.L.U32 R3, RZ, 0x1f, RZ ;  /* 0x0000001fff037819 */ /* 0x000fe800000006ff */
[----:B------:R-:W1:Y:S02]  /*7350*/  SYNCS.PHASECHK.TRANS64.TRYWAIT P1, [UR43+0x80], R3 ;  /* 0x00008003ff0075a7 */ /* 0x000e64000802112b */
[----:B-1----:R-:W-:Y:S05]  /*7360*/  @!P1 BRA `(.L_x_120) ;  /* 0x0000004c00b49947 */ /* 0x002fea0003800000 */
.L_x_119:
[----:B------:R-:W-:Y:S05]  /*7370*/  BSYNC B0 ;  /* 0x0000000000007941 */ /* 0x000fea0003800000 */
.L_x_118:
[----:B------:R-:W-:Y:S01]  /*7380*/  ISETP.NE.AND P1, PT, R75, RZ, PT ;  /* 0x000000ff4b00720c */ /* 0x000fe20003f25270 */
[----:B------:R-:W-:Y:S11]  /*7390*/  HFMA2 R73, -RZ, RZ, 0, 5.9604644775390625e-08 ;  /* 0x00000001ff497431 */ /* 0x000ff600000001ff */
[----:B------:R-:W-:Y:S01]  /*73a0*/  @!UPT UIADD3 URZ, UPT, UPT, URZ, URZ, URZ ;  /* 0x000000fffffff290 */ /* 0x000fe2000fffe0ff */
[----:B------:R2:W1:Y:S04]  /*73b0*/  @P1 LDS.128 R32, [R64] ;  /* 0x0000000040201984 */ /* 0x0004680000000c00 */
[----:B------:R2:W1:Y:S04]  /*73c0*/  @P1 LDS.128 R36, [R63+0x10] ;  /* 0x000010003f241984 */ /* 0x0004680000000c00 */
[----:B------:R2:W1:Y:S04]  /*73d0*/  @P1 LDS.128 R40, [R62+0x20] ;  /* 0x000020003e281984 */ /* 0x0004680000000c00 */
[----:B------:R2:W1:Y:S02]  /*73e0*/  @P1 LDS.128 R44, [R59+0x30] ;  /* 0x000030003b2c1984 */ /* 0x0004640000000c00 */
.L_x_117:
[----:B------:R-:W-:Y:S05]  /*73f0*/  BSYNC B1 ;  /* 0x0000000000017941 */ /* 0x000fea0003800000 */
.L_x_116:
[----:B-1----:R-:W-:Y:S04]  /*7400*/  SHF.R.U32.HI R2, RZ, 0x15, R25 ;  /* 0x00000015ff027819 */ /* 0x002fe80000011619 */
[----:B------:R-:W-:Y:S01]  /*7410*/  LOP3.LUT P1, RZ, R2, 0x3, R52, 0x48, !PT ;  /* 0x0000000302ff7812 */ /* 0x000fe20007824834 */
[----:B------:R-:W-:Y:S01]  /*7420*/  @!UPT UIADD3 URZ, UPT, UPT, URZ, URZ, URZ ;  /* 0x000000fffffff290 */ /* 0x000fe2000fffe0ff */
[----:B----4-:R-:W-:Y:S11]  /*7430*/  @P0 BRA `(.L_x_121) ;  /* 0x0000000000080947 */ /* 0x010ff60003800000 */
[----:B------:R-:W1:Y:S02]  /*7440*/  SYNCS.PHASECHK.TRANS64.TRYWAIT P0, [R71+URZ+0xf0], R0 ;  /* 0x0000f000470075a7 */ /* 0x000e6400080011ff */
[----:B-1----:R-:W-:Y:S05]  /*7450*/  @!P0 BRA `(.L_x_122) ;  /* 0x0000004c00908947 */ /* 0x002fea0003800000 */
.L_x_121:
[----:B------:R-:W-:Y:S05]  /*7460*/  @!P1 BRA `(.L_x_123) ;  /* 0x0000000000409947 */ /* 0x000fea0003800000 */
[----:B------:R-:W4:Y:S01]  /*7470*/  LDCU.64 UR8, c[0x4][0x70] ;  /* 0x01000e00ff0877ac */ /* 0x000f220008000a00 */
[----:B------:R-:W-:Y:S01]  /*7480*/  MOV R3, 0x0 ;  /* 0x0000000000037802 */ /* 0x000fe20000000f00 */
[----:B------:R-:W-:Y:S02]  /*7490*/  HFMA2 R12, -RZ, RZ, 0, 5.9604644775390625e-08 ;  /* 0x00000001ff0c7431 */ /* 0x000fe400000001ff */
[----:B------:R-:W-:Y:S02]  /*74a0*/  IMAD.MOV.U32 R8, RZ, RZ, 0x192 ;  /* 0x00000192ff087424 */ /* 0x000fe400078e00ff */
[----:B------:R-:W-:Y:S01]  /*74b0*/  IMAD.MOV.U32 R13, RZ, RZ, RZ ;  /* 0x000000ffff0d7224 */ /* 0x000fe200078e00ff */
[----:B------:R-:W5:Y:S01]  /*74c0*/  LDCU.64 UR6, c[0x4][0x78] ;  /* 0x01000f00ff0677ac */ /* 0x000f620008000a00 */
[----:B------:R-:W1:Y:S01]  /*74d0*/  LDC.64 R2, c[0x4][R3] ;  /* 0x0100000003027b82 */ /* 0x000e620000000a00 */
[----:B------:R-:W2:Y:S01]  /*74e0*/  LDCU.64 UR4, c[0x4][0x10] ;  /* 0x01000200ff0477ac */ /* 0x000ea20008000a00 */
[----:B----4-:R-:W-:Y:S01]  /*74f0*/  MOV R5, UR9 ;  /* 0x0000000900057c02 */ /* 0x010fe20008000f00 */
[----:B------:R-:W-:Y:S01]  /*7500*/  IMAD.U32 R4, RZ, RZ, UR8 ;  /* 0x00000008ff047e24 */ /* 0x000fe2000f8e00ff */
[----:B-----5:R-:W-:Y:S01]  /*7510*/  MOV R7, UR7 ;  /* 0x0000000700077c02 */ /* 0x020fe20008000f00 */
[----:B------:R-:W-:Y:S01]  /*7520*/  IMAD.U32 R6, RZ, RZ, UR6 ;  /* 0x00000006ff067e24 */ /* 0x000fe2000f8e00ff */
[----:B--2---:R-:W-:Y:S01]  /*7530*/  MOV R11, UR5 ;  /* 0x00000005000b7c02 */ /* 0x004fe20008000f00 */
[----:B------:R-:W-:Y:S02]  /*7540*/  IMAD.U32 R10, RZ, RZ, UR4 ;  /* 0x00000004ff0a7e24 */ /* 0x000fe4000f8e00ff */
[----:B------:R-:W-:Y:S07]  /*7550*/  LEPC R20, `(.L_x_123) ;  /* 0x000000001014794e */ /* 0x000fee0000000000 */
[----:B-1-3--:R-:W-:Y:S05]  /*7560*/  CALL.ABS.NOINC R2 ;  /* 0x0000000002007343 */ /* 0x00afea0003c00000 */
.L_x_123:
[----:B------:R-:W-:Y:S05]  /*7570*/  WARPSYNC.ALL ;  /* 0x0000000000007948 */ /* 0x000fea0003800000 */
[----:B------:R-:W-:Y:S01]  /*7580*/  R2UR UR4, R25 ;  /* 0x00000000190472ca */ /* 0x000fe200000e0000 */
[----:B------:R-:W-:Y:S01]  /*7590*/  BSSY.RECONVERGENT B0, `(.L_x_124) ;  /* 0x000003d000007945 */ /* 0x000fe20003800200 */
[----:B------:R-:W-:Y:S11]  /*75a0*/  ISETP.NE.AND P0, PT, R66, RZ, PT ;  /* 0x000000ff4200720c */ /* 0x000ff60003f05270 */
[----:B------:R-:W1:Y:S02]  /*75b0*/  LDTM.x16 R4, tmem[UR4] ;  /* 0x00000004000479ee */ /* 0x000e640008240000 */
[C---:B-1-3--:R-:W-:Y:S01]  /*75c0*/  FMUL R0, R24.reuse, R4 ;  /* 0x0000000418007220 */ /* 0x04afe20000400000 */
[C---:B------:R-:W-:Y:S01]  /*75d0*/  FMUL R2, R24.reuse, R5 ;  /* 0x0000000518027220 */ /* 0x040fe20000400000 */
[C---:B------:R-:W-:Y:S01]  /*75e0*/  FMUL R3, R24.reuse, R6 ;  /* 0x0000000618037220 */ /* 0x040fe20000400000 */
[C---:B------:R-:W-:Y:S01]  /*75f0*/  FMUL R7, R24.reuse, R7 ;  /* 0x0000000718077220 */ /* 0x040fe20000400000 */
[C---:B------:R-:W-:Y:S01]  /*7600*/  FFMA R28, R27.reuse, R32, R0 ;  /* 0x000000201b1c7223 */ /* 0x040fe20000000000 */
        /* <DEDUP_REMOVED lines=10> */
[----:B------:R1:W-:Y:S01]  /*76b0*/  STS.128 [R64], R28 ;  /* 0x0000001c40007388 */ /* 0x0003e20000000c00 */
        /* <DEDUP_REMOVED lines=8> */
[----:B------:R1:W-:Y:S01]  /*7740*/  STS.128 [R63+0x10], R4 ;  /* 0x000010043f007388 */ /* 0x0003e20000000c00 */
[C---:B------:R-:W-:Y:S01]  /*7750*/  FMUL R13, R24.reuse, R17 ;  /* 0x00000011180d7220 */ /* 0x040fe20000400000 */
[C---:B------:R-:W-:Y:S01]  /*7760*/  FFMA R10, R27.reuse, R42, R10 ;  /* 0x0000002a1b0a7223 */ /* 0x040fe2000000000a */
[C---:B------:R-:W-:Y:S01]  /*7770*/  FMUL R14, R24.reuse, R18 ;  /* 0x00000012180e7220 */ /* 0x040fe20000400000 */
[C---:B------:R-:W-:Y:S01]  /*7780*/  FFMA R11, R27.reuse, R43, R15 ;  /* 0x0000002b1b0b7223 */ /* 0x040fe2000000000f */
[----:B------:R-:W-:Y:S01]  /*7790*/  FMUL R19, R24, R19 ;  /* 0x0000001318137220 */ /* 0x000fe20000400000 */
[C---:B------:R-:W-:Y:S01]  /*77a0*/  FFMA R12, R27.reuse, R44, R12 ;  /* 0x0000002c1b0c7223 */ /* 0x040fe2000000000c */
[C---:B------:R-:W-:Y:S01]  /*77b0*/  FFMA R13, R27.reuse, R45, R13 ;  /* 0x0000002d1b0d7223 */ /* 0x040fe2000000000d */
[C---:B------:R-:W-:Y:S01]  /*77c0*/  FFMA R14, R27.reuse, R46, R14 ;  /* 0x0000002e1b0e7223 */ /* 0x040fe2000000000e */
[----:B------:R1:W-:Y:S01]  /*77d0*/  STS.128 [R62+0x20], R8 ;  /* 0x000020083e007388 */ /* 0x0003e20000000c00 */
[----:B------:R-:W-:Y:S05]  /*77e0*/  FFMA R15, R27, R47, R19 ;  /* 0x0000002f1b0f7223 */ /* 0x000fea0000000013 */
[----:B------:R1:W-:Y:S01]  /*77f0*/  STS.128 [R59+0x30], R12 ;  /* 0x0000300c3b007388 */ /* 0x0003e20000000c00 */
[----:B------:R-:W-:Y:S01]  /*7800*/  @!PT LDS RZ, [RZ] ;  /* 0x00000000fffff984 */ /* 0x000fe20000000800 */
[----:B------:R-:W-:Y:S01]  /*7810*/  @!PT LDS RZ, [RZ] ;  /* 0x00000000fffff984 */ /* 0x000fe20000000800 */
[----:B------:R-:W-:Y:S01]  /*7820*/  @!PT LDS RZ, [RZ] ;  /* 0x00000000fffff984 */ /* 0x000fe20000000800 */
[----:B------:R-:W-:Y:S01]  /*7830*/  @!PT LDS RZ, [RZ] ;  /* 0x00000000fffff984 */ /* 0x000fe20000000800 */
[----:B------:R3:W-:Y:S06]  /*7840*/  MEMBAR.ALL.CTA ;  /* 0x0000000000007992 */ /* 0x0007ec0000008000 */
[----:B---3--:R-:W3:Y:S02]  /*7850*/  FENCE.VIEW.ASYNC.S ;  /* 0x00000000000073c6 */ /* 0x008ee40000000000 */
[----:B---3--:R-:W-:Y:S06]  /*7860*/  BAR.SYNC.DEFER_BLOCKING 0x1, 0x80 ;  /* 0x0042000000007b1d */ /* 0x008fec0000010000 */
[----:B------:R-:W-:Y:S05]  /*7870*/  @P0 BRA `(.L_x_125) ;  /* 0x0000000000380947 */ /* 0x000fea0003800000 */
[----:B------:R-:W-:Y:S01]  /*7880*/  UIADD3 UR4, UPT, UPT, UR43, 0x200, URZ ;  /* 0x000002002b047890 */ /* 0x000fe2000fffe0ff */
[----:B------:R-:W-:Y:S01]  /*7890*/  UMOV UR51, UR36 ;  /* 0x0000002400337c82 */ /* 0x000fe20008000000 */
[----:B------:R-:W-:Y:S02]  /*78a0*/  UIADD3 UR9, UPT, UPT, UR49, 0x80, URZ ;  /* 0x0000008031097890 */ /* 0x000fe4000fffe0ff */
[----:B------:R-:W-:Y:S02]  /*78b0*/  UIADD3 UR8, UPT, UPT, UR43, 0x1200, URZ ;  /* 0x000012002b087890 */ /* 0x000fe4000fffe0ff */
[----:B------:R-:W-:Y:S01]  /*78c0*/  MOV R56, UR4 ;  /* 0x0000000400387c02 */ /* 0x000fe20008000f00 */
[----:B------:R-:W-:Y:S01]  /*78d0*/  UIADD3 UR4, UP0, UPT, UR54, 0x680, URZ ;  /* 0x0000068036047890 */ /* 0x000fe2000ff1e0ff */
[----:B------:R-:W-:Y:S02]  /*78e0*/  UMOV UR10, UR50 ;  /* 0x00000032000a7c82 */ /* 0x000fe40008000000 */
[----:B------:R-:W-:Y:S01]  /*78f0*/  R2UR UR48, R56 ;  /* 0x00000000383072ca */ /* 0x000fe200000e0000 */
[----:B------:R-:W-:Y:S01]  /*7900*/  UIADD3.X UR5, UPT, UPT, URZ, UR55, URZ, UP0, !UPT ;  /* 0x00000037ff057290 */ /* 0x000fe200087fe4ff */
[----:B------:R-:W-:Y:S11]  /*7910*/  UMOV UR11, UR36 ;  /* 0x00000024000b7c82 */ /* 0x000ff60008000000 */
[----:B------:R3:W-:Y:S01]  /*7920*/  UTMASTG.3D [UR48], [UR4] ;  /* 0x00000030040073b5 */ /* 0x0007e20008010000 */
[----:B------:R3:W-:Y:S01]  /*7930*/  UTMASTG.3D [UR8], [UR4] ;  /* 0x00000008040073b5 */ /* 0x0007e20008010000 */
[----:B------:R0:W-:Y:S01]  /*7940*/  UTMACMDFLUSH ;  /* 0x00000000000079b7 */ /* 0x0001e20000000000 */
[----:B---3--:R-:W-:Y:S04]  /*7950*/  DEPBAR.LE SB0, 0x1 ;  /* 0x000080400000791a */ /* 0x008fe80000000000 */
.L_x_125:
[----:B------:R-:W-:Y:S05]  /*7960*/  BSYNC.RECONVERGENT B0 ;  /* 0x0000000000007941 */ /* 0x000fea0003800200 */
.L_x_124:
[----:B------:R-:W-:Y:S01]  /*7970*/  BAR.SYNC.DEFER_BLOCKING 0x1, 0x80 ;  /* 0x0042000000007b1d */ /* 0x000fe20000010000 */
[----:B------:R-:W-:Y:S01]  /*7980*/  ISETP.NE.AND P1, PT, R70, RZ, PT ;  /* 0x000000ff4600720c */ /* 0x000fe20003f25270 */
[----:B------:R-:W-:Y:S01]  /*7990*/  UISETP.NE.AND UP0, UPT, UR52, URZ, UPT ;  /* 0x000000ff3400728c */ /* 0x000fe2000bf05270 */
[----:B------:R-:W-:Y:S11]  /*79a0*/  LEA R2, R73, UR43, 0x3 ;  /* 0x0000002b49027c11 */ /* 0x000ff6000f8e18ff */
[----:B-1----:R-:W-:Y:S01]  /*79b0*/  @P1 SHF.L.U32 R4, RZ, 0x1f, RZ ;  /* 0x0000001fff041819 */ /* 0x002fe200000006ff */
[----:B------:R-:W-:Y:S06]  /*79c0*/  BRA.U !UP0, `(.L_x_126) ;  /* 0x0000000108247547 */ /* 0x000fec000b800000 */
[----:B------:R-:W1:Y:S01]  /*79d0*/  S2R R0, SR_CgaCtaId ;  /* 0x0000000000007919 */ /* 0x000e620000008800 */
[----:B------:R-:W-:Y:S01]  /*79e0*/  IMAD.U32 R3, RZ, RZ, UR47 ;  /* 0x0000002fff037e24 */ /* 0x000fe2000f8e00ff */
[----:B------:R-:W-:Y:S04]  /*79f0*/  UIADD3 UR4, UPT, UPT, UR47, 0x1, URZ ;  /* 0x000000012f047890 */ /* 0x000fe8000fffe0ff */
[----:B------:R-:W-:Y:S01]  /*7a00*/  @P1 LEA R3, R3, UR43, 0x3 ;  /* 0x0000002b03031c11 */ /* 0x000fe2000f8e18ff */
[----:B------:R-:W-:Y:S04]  /*7a10*/  UISETP.NE.AND UP0, UPT, UR4, 0x4, UPT ;  /* 0x000000040400788c */ /* 0x000fe8000bf05270 */
[----:B------:R-:W-:Y:S01]  /*7a20*/  @P1 VIADD R3, R3, 0xa0 ;  /* 0x000000a003031836 */ /* 0x000fe20000000000 */
[----:B------:R-:W-:Y:S04]  /*7a30*/  USEL UR47, UR4, URZ, UP0 ;  /* 0x000000ff042f7287 */ /* 0x000fe80008000000 */
[----:B-1----:R-:W-:Y:S04]  /*7a40*/  @P1 PRMT R0, R0, 0x654, R3 ;  /* 0x0000065400001816 */ /* 0x002fe80000000003 */
[----:B------:R1:W-:Y:S04]  /*7a50*/  @P1 SYNCS.ARRIVE.TRANS64.RED.A1T0 RZ, [R0+URZ], RZ ;  /* 0x000000ff00ff19a7 */ /* 0x0003e800081004ff */
.L_x_126:
[----:B------:R-:W3:Y:S01]  /*7a60*/  @P1 SYNCS.PHASECHK.TRANS64.TRYWAIT P0, [R2+URZ+0x80], R4 ;  /* 0x00008004020015a7 */ /* 0x000ee200080011ff */
[----:B------:R-:W-:Y:S01]  /*7a70*/  BSSY B1, `(.L_x_127) ;  /* 0x0000016000017945 */ /* 0x000fe20003800000 */
[----:B---3--:R-:W-:Y:S03]  /*7a80*/  @P1 SEL R74, RZ, 0x1, !P0 ;  /* 0x00000001ff4a1807 */ /* 0x008fe60004000000 */
[----:B------:R-:W-:Y:S05]  /*7a90*/  @!P1 BRA `(.L_x_128) ;  /* 0x00000000004c9947 */ /* 0x000fea0003800000 */
[----:B------:R-:W-:Y:S01]  /*7aa0*/  ISETP.NE.AND P0, PT, R74, RZ, PT ;  /* 0x000000ff4a00720c */ /* 0x000fe20003f05270 */
[----:B------:R-:W-:Y:S01]  /*7ab0*/  BSSY B0, `(.L_x_129) ;  /* 0x000000b000007945 */ /* 0x000fe20003800000 */
[----:B------:R-:W-:Y:S11]  /*7ac0*/  ISETP.NE.AND P1, PT, R75, RZ, PT ;  /* 0x000000ff4b00720c */ /* 0x000ff60003f25270 */
[----:B------:R-:W-:Y:S02]  /*7ad0*/  @!UPT UIADD3 URZ, UPT, UPT, URZ, URZ, URZ ;  /* 0x000000fffffff290 */ /* 0x000fe4000fffe0ff */
[C---:B------:R-:W-:Y:S01]  /*7ae0*/  @P1 IMAD R6, R73.reuse, 0x2000, R64 ;  /* 0x0000200049061824 */ /* 0x040fe200078e0240 */
[C---:B------:R-:W-:Y:S01]  /*7af0*/  @P1 LEA R4, R73.reuse, R62, 0xd ;  /* 0x0000003e49041211 */ /* 0x040fe200078e68ff */
[C---:B------:R-:W-:Y:S02]  /*7b00*/  @P1 IMAD R5, R73.reuse, 0x2000, R63 ;  /* 0x0000200049051824 */ /* 0x040fe400078e023f */
[----:B------:R-:W-:Y:S01]  /*7b10*/  @P1 IMAD R3, R73, 0x2000, R59 ;  /* 0x0000200049031824 */ /* 0x000fe200078e023b */
[----:B------:R-:W-:Y:S06]  /*7b20*/  @P0 BRA `(.L_x_130) ;  /* 0x00000000000c0947 */ /* 0x000fec0003800000 */
[----:B-1----:R-:W-:Y:S04]  /*7b30*/  SHF.L.U32 R0, RZ, 0x1f, RZ ;  /* 0x0000001fff007819 */ /* 0x002fe800000006ff */
[----:B------:R-:W1:Y:S02]  /*7b40*/  SYNCS.PHASECHK.TRANS64.TRYWAIT P0, [R2+URZ+0x80], R0 ;  /* 0x00008000020075a7 */ /* 0x000e6400080011ff */
[----:B-1----:R-:W-:Y:S05]  /*7b50*/  @!P0 BRA `(.L_x_131) ;  /* 0x0000004400e48947 */ /* 0x002fea0003800000 */
.L_x_130:
[----:B------:R-:W-:Y:S05]  /*7b60*/  BSYNC B0 ;  /* 0x0000000000007941 */ /* 0x000fea0003800000 */
.L_x_129:
[----:B------:R-:W-:Y:S02]  /*7b70*/  ISETP.NE.AND P0, PT, R75, RZ, PT ;  /* 0x000000ff4b00720c */ /* 0x000fe40003f05270 */
[----:B------:R-:W-:Y:S11]  /*7b80*/  IADD3 R73, PT, PT, R73, 0x1, RZ ;  /* 0x0000000149497810 */ /* 0x000ff60007ffe0ff */
[----:B------:R3:W4:Y:S04]  /*7b90*/  @P0 LDS.128 R32, [R6] ;  /* 0x0000000006200984 */ /* 0x0007280000000c00 */
[----:B------:R3:W1:Y:S04]  /*7ba0*/  @P0 LDS.128 R36, [R5+0x10] ;  /* 0x0000100005240984 */ /* 0x0006680000000c00 */
[----:B------:R3:W1:Y:S04]  /*7bb0*/  @P0 LDS.128 R40, [R4+0x20] ;  /* 0x0000200004280984 */ /* 0x0006680000000c00 */
[----:B------:R3:W1:Y:S02]  /*7bc0*/  @P0 LDS.128 R44, [R3+0x30] ;  /* 0x00003000032c0984 */ /* 0x0006640000000c00 */
.L_x_128:
[----:B------:R-:W-:Y:S05]  /*7bd0*/  BSYNC B1 ;  /* 0x0000000000017941 */ /* 0x000fea0003800000 */
.L_x_127:
[----:B-1----:R-:W-:Y:S05]  /*7be0*/  VIADD R0, R25, 0x10 ;  /* 0x0000001019007836 */ /* 0x002fea0000000000 */
[----:B------:R-:W-:Y:S04]  /*7bf0*/  SHF.R.U32.HI R0, RZ, 0x15, R0 ;  /* 0x00000015ff007819 */ /* 0x000fe80000011600 */
[----:B------:R-:W-:Y:S11]  /*7c00*/  LOP3.LUT P0, RZ, R0, 0x3, R52, 0x48, !PT ;  /* 0x0000000300ff7812 */ /* 0x000ff60007804834 */
[----:B------:R-:W-:Y:S02]  /*7c10*/  @!UPT UIADD3 URZ, UPT, UPT, URZ, URZ, URZ ;  /* 0x000000fffffff290 */ /* 0x000fe4000fffe0ff */
[----:B------:R-:W-:Y:S05]  /*7c20*/  @!P0 BRA `(.L_x_132) ;  /* 0x0000000000408947 */ /* 0x000fea0003800000 */
[----:B------:R-:W1:Y:S01]  /*7c30*/  LDCU.64 UR8, c[0x4][0x70] ;  /* 0x01000e00ff0877ac */ /* 0x000e620008000a00 */
[----:B---3--:R-:W-:Y:S01]  /*7c40*/  MOV R3, 0x0 ;  /* 0x0000000000037802 */ /* 0x008fe20000000f00 */
[----:B------:R-:W-:Y:S02]  /*7c50*/  HFMA2 R12, -RZ, RZ, 0, 5.9604644775390625e-08 ;  /* 0x00000001ff0c7431 */ /* 0x000fe400000001ff */
[----:B------:R-:W-:Y:S02]  /*7c60*/  IMAD.MOV.U32 R8, RZ, RZ, 0x192 ;  /* 0x00000192ff087424 */ /* 0x000fe400078e00ff */
[----:B------:R-:W-:Y:S01]  /*7c70*/  IMAD.MOV.U32 R13, RZ, RZ, RZ ;  /* 0x000000ffff0d7224 */ /* 0x000fe200078e00ff */
[----:B------:R-:W3:Y:S01]  /*7c80*/  LDCU.64 UR6, c[0x4][0x78] ;  /* 0x01000f00ff0677ac */ /* 0x000ee20008000a00 */
[----:B------:R-:W2:Y:S01]  /*7c90*/  LDC.64 R2, c[0x4][R3] ;  /* 0x0100000003027b82 */ /* 0x000ea20000000a00 */
[----:B------:R-:W5:Y:S01]  /*7ca0*/  LDCU.64 UR4, c[0x4][0x10] ;  /* 0x01000200ff0477ac */ /* 0x000f620008000a00 */
[----:B-1----:R-:W-:Y:S01]  /*7cb0*/  MOV R5, UR9 ;  /* 0x0000000900057c02 */ /* 0x002fe20008000f00 */
[----:B------:R-:W-:Y:S01]  /*7cc0*/  IMAD.U32 R4, RZ, RZ, UR8 ;  /* 0x00000008ff047e24 */ /* 0x000fe2000f8e00ff */
[----:B---3--:R-:W-:Y:S01]  /*7cd0*/  MOV R7, UR7 ;  /* 0x0000000700077c02 */ /* 0x008fe20008000f00 */
[----:B------:R-:W-:Y:S01]  /*7ce0*/  IMAD.U32 R6, RZ, RZ, UR6 ;  /* 0x00000006ff067e24 */ /* 0x000fe2000f8e00ff */
[----:B-----5:R-:W-:Y:S01]  /*7cf0*/  MOV R11, UR5 ;  /* 0x00000005000b7c02 */ /* 0x020fe20008000f00 */
[----:B------:R-:W-:Y:S02]  /*7d00*/  IMAD.U32 R10, RZ, RZ, UR4 ;  /* 0x00000004ff0a7e24 */ /* 0x000fe4000f8e00ff */
[----:B------:R-:W-:Y:S07]  /*7d10*/  LEPC R20, `(.L_x_132) ;  /* 0x000000001014794e */ /* 0x000fee0000000000 */
[----:B--2-4-:R-:W-:Y:S05]  /*7d20*/  CALL.ABS.NOINC R2 ;  /* 0x0000000002007343 */ /* 0x014fea0003c00000 */
.L_x_132:
[----:B------:R-:W1:Y:S01]  /*7d30*/  S2R R72, SR_CgaCtaId ;  /* 0x0000000000487919 */ /* 0x000e620000008800 */
[----:B------:R-:W-:Y:S05]  /*7d40*/  WARPSYNC.ALL ;  /* 0x0000000000007948 */ /* 0x000fea0003800000 */
[----:B------:R-:W-:Y:S01]  /*7d50*/  R2UR UR4, R25 ;  /* 0x00000000190472ca */ /* 0x000fe200000e0000 */
[----:B------:R-:W-:Y:S01]  /*7d60*/  BSSY.RECONVERGENT B0, `(.L_x_133) ;  /* 0x0000044000007945 */ /* 0x000fe20003800200 */
[----:B------:R-:W-:Y:S02]  /*7d70*/  ISETP.NE.AND P6, PT, R70, RZ, PT ;  /* 0x000000ff4600720c */ /* 0x000fe40003fc5270 */
[----:B------:R-:W-:Y:S02]  /*7d80*/  ISETP.NE.AND P0, PT, R66, RZ, PT ;  /* 0x000000ff4200720c */ /* 0x000fe40003f05270 */
[----:B------:R-:W-:Y:S07]  /*7d90*/  MOV R20, UR47 ;  /* 0x0000002f00147c02 */ /* 0x000fee0008000f00 */
[----:B---3--:R-:W3:Y:S02]  /*7da0*/  LDTM.x16 R4, tmem[UR4+0x10] ;  /* 0x00001004000479ee */ /* 0x008ee40008240000 */
[----:B------:R-:W-:Y:S04]  /*7db0*/  @P6 LEA R20, R20, UR43, 0x3 ;  /* 0x0000002b14146c11 */ /* 0x000fe8000f8e18ff */
[----:B------:R-:W-:Y:S01]  /*7dc0*/  @P6 IADD3 R20, PT, PT, R20, 0xa0, RZ ;  /* 0x000000a014146810 */ /* 0x000fe20007ffe0ff */
[C---:B---3--:R-:W-:Y:S01]  /*7dd0*/  FMUL R0, R24.reuse, R4 ;  /* 0x0000000418007220 */ /* 0x048fe20000400000 */
[C---:B------:R-:W-:Y:S01]  /*7de0*/  FMUL R2, R24.reuse, R5 ;  /* 0x0000000518027220 */ /* 0x040fe20000400000 */
[C---:B------:R-:W-:Y:S01]  /*7df0*/  FMUL R3, R24.reuse, R6 ;  /* 0x0000000618037220 */ /* 0x040fe20000400000 */
[C---:B------:R-:W-:Y:S01]  /*7e00*/  FMUL R7, R24.reuse, R7 ;  /* 0x0000000718077220 */ /* 0x040fe20000400000 */
[C---:B----4-:R-:W-:Y:S01]  /*7e10*/  FFMA R28, R27.reuse, R32, R0 ;  /* 0x000000201b1c7223 */ /* 0x050fe20000000000 */
        /* <DEDUP_REMOVED lines=10> */
[----:B------:R-:W-:Y:S01]  /*7ec0*/  STS.128 [R64+0x2000], R28 ;  /* 0x0020001c40007388 */ /* 0x000fe20000000c00 */
        /* <DEDUP_REMOVED lines=18> */
[----:B------:R-:W-:Y:S01]  /*7ff0*/  FFMA R19, R27, R47, R12 ;  /* 0x0000002f1b137223 */ /* 0x000fe2000000000c */
[----:B------:R-:W-:Y:S02]  /*8000*/  @P6 SHF.L.U32 R0, RZ, 0x1f, RZ ;  /* 0x0000001fff006819 */ /* 0x000fe400000006ff */
[----:B-1----:R-:W-:Y:S02]  /*8010*/  @P6 PRMT R20, R72, 0x654, R20 ;  /* 0x0000065448146816 */ /* 0x002fe40000000014 */
[----:B------:R4:W-:Y:S01]  /*8020*/  STS.128 [R59+0x2030], R16 ;  /* 0x002030103b007388 */ /* 0x0009e20000000c00 */
[----:B------:R-:W-:Y:S01]  /*8030*/  @!PT LDS RZ, [RZ] ;  /* 0x00000000fffff984 */ /* 0x000fe20000000800 */
[----:B------:R-:W-:Y:S01]  /*8040*/  @!PT LDS RZ, [RZ] ;  /* 0x00000000fffff984 */ /* 0x000fe20000000800 */
[----:B------:R-:W-:Y:S01]  /*8050*/  @!PT LDS RZ, [RZ] ;  /* 0x00000000fffff984 */ /* 0x000fe20000000800 */
[----:B------:R-:W-:Y:S01]  /*8060*/  @!PT LDS RZ, [RZ] ;  /* 0x00000000fffff984 */ /* 0x000fe20000000800 */
[----:B------:R1:W-:Y:S06]  /*8070*/  MEMBAR.ALL.CTA ;  /* 0x0000000000007992 */ /* 0x0003ec0000008000 */
[----:B-1----:R-:W1:Y:S01]  /*8080*/  FENCE.VIEW.ASYNC.S ;  /* 0x00000000000073c6 */ /* 0x002e620000000000 */
[----:B---3--:R-:W-:Y:S01]  /*8090*/  LEA R6, R73, UR43, 0x3 ;  /* 0x0000002b49067c11 */ /* 0x008fe2000f8e18ff */
[----:B-1----:R-:W-:Y:S06]  /*80a0*/  BAR.SYNC.DEFER_BLOCKING 0x1, 0x80 ;  /* 0x0042000000007b1d */ /* 0x002fec0000010000 */
[----:B------:R-:W-:Y:S05]  /*80b0*/  @P0 BRA `(.L_x_134) ;  /* 0x0000000000380947 */ /* 0x000fea0003800000 */
[----:B------:R-:W-:Y:S02]  /*80c0*/  UIADD3 UR4, UP0, UPT, UR54, 0x680, URZ ;  /* 0x0000068036047890 */ /* 0x000fe4000ff1e0ff */
[----:B------:R-:W-:Y:S02]  /*80d0*/  UIADD3 UR13, UPT, UPT, UR49, 0x10, URZ ;  /* 0x00000010310d7890 */ /* 0x000fe4000fffe0ff */
[----:B------:R-:W-:Y:S02]  /*80e0*/  UIADD3 UR12, UPT, UPT, UR43, 0x2200, URZ ;  /* 0x000022002b0c7890 */ /* 0x000fe4000fffe0ff */
[----:B------:R-:W-:Y:S01]  /*80f0*/  UIADD3.X UR5, UPT, UPT, URZ, UR55, URZ, UP0, !UPT ;  /* 0x00000037ff057290 */ /* 0x000fe200087fe4ff */
[----:B------:R-:W-:Y:S01]  /*8100*/  UMOV UR14, UR50 ;  /* 0x00000032000e7c82 */ /* 0x000fe20008000000 */
[----:B------:R-:W-:Y:S01]  /*8110*/  UMOV UR15, UR36 ;  /* 0x00000024000f7c82 */ /* 0x000fe20008000000 */
[----:B------:R-:W-:Y:S02]  /*8120*/  UIADD3 UR9, UPT, UPT, UR49, 0x90, URZ ;  /* 0x0000009031097890 */ /* 0x000fe4000fffe0ff */
[----:B------:R-:W-:Y:S01]  /*8130*/  UIADD3 UR8, UPT, UPT, UR43, 0x3200, URZ ;  /* 0x000032002b087890 */ /* 0x000fe2000fffe0ff */
[----:B------:R-:W-:Y:S03]  /*8140*/  UMOV UR10, UR50 ;  /* 0x00000032000a7c82 */ /* 0x000fe60008000000 */
[----:B------:R1:W-:Y:S01]  /*8150*/  UTMASTG.3D [UR12], [UR4] ;  /* 0x0000000c040073b5 */ /* 0x0003e20008010000 */
[----:B------:R-:W-:Y:S04]  /*8160*/  UMOV UR11, UR36 ;  /* 0x00000024000b7c82 */ /* 0x000fe80008000000 */
[----:B------:R1:W-:Y:S01]  /*8170*/  UTMASTG.3D [UR8], [UR4] ;  /* 0x00000008040073b5 */ /* 0x0003e20008010000 */
[----:B------:R0:W-:Y:S01]  /*8180*/  UTMACMDFLUSH ;  /* 0x00000000000079b7 */ /* 0x0001e20000000000 */
[----:B-1----:R-:W-:Y:S04]  /*8190*/  DEPBAR.LE SB0, 0x1 ;  /* 0x000080400000791a */ /* 0x002fe80000000000 */
.L_x_134:
[----:B------:R-:W-:Y:S05]  /*81a0*/  BSYNC.RECONVERGENT B0 ;  /* 0x0000000000007941 */ /* 0x000fea0003800200 */
.L_x_133:
[----:B------:R-:W-:Y:S01]  /*81b0*/  BAR.SYNC.DEFER_BLOCKING 0x1, 0x80 ;  /* 0x0042000000007b1d */ /* 0x000fe20000010000 */
[----:B------:R-:W-:Y:S04]  /*81c0*/  UIADD3 UR4, UPT, UPT, UR47, 0x1, URZ ;  /* 0x000000012f047890 */ /* 0x000fe8000fffe0ff */
[----:B------:R-:W-:Y:S04]  /*81d0*/  UISETP.NE.AND UP0, UPT, UR4, 0x4, UPT ;  /* 0x000000040400788c */ /* 0x000fe8000bf05270 */
[----:B------:R-:W-:Y:S01]  /*81e0*/  USEL UR46, UR4, URZ, UP0 ;  /* 0x000000ff042e7287 */ /* 0x000fe20008000000 */
[----:B------:R1:W-:Y:S01]  /*81f0*/  @P6 SYNCS.ARRIVE.TRANS64.RED.A1T0 RZ, [R20+URZ], RZ ;  /* 0x000000ff14ff69a7 */ /* 0x0003e200081004ff */
[----:B------:R-:W-:Y:S01]  /*8200*/  BSSY B1, `(.L_x_135) ;  /* 0x0000017000017945 */ /* 0x000fe20003800000 */
[----:B------:R-:W3:Y:S02]  /*8210*/  @P6 SYNCS.PHASECHK.TRANS64.TRYWAIT P0, [R6+URZ+0x80], R0 ;  /* 0x00008000060065a7 */ /* 0x000ee400080011ff */
[----:B---3--:R-:W-:Y:S01]  /*8220*/  @P6 SEL R74, RZ, 0x1, !P0 ;  /* 0x00000001ff4a6807 */ /* 0x008fe20004000000 */
[----:B-1----:R-:W-:Y:S06]  /*8230*/  @!P6 BRA `(.L_x_136) ;  /* 0x00000000004ce947 */ /* 0x002fec0003800000 */
        /* <DEDUP_REMOVED lines=9> */
[----:B------:R-:W-:Y:S04]  /*82d0*/  SHF.L.U32 R5, RZ, 0x1f, RZ ;  /* 0x0000001fff057819 */ /* 0x000fe800000006ff */
[----:B------:R-:W1:Y:S02]  /*82e0*/  SYNCS.PHASECHK.TRANS64.TRYWAIT P0, [R6+URZ+0x80], R5 ;  /* 0x00008005060075a7 */ /* 0x000e6400080011ff */
[----:B-1----:R-:W-:Y:S05]  /*82f0*/  @!P0 BRA `(.L_x_139) ;  /* 0x0000004000108947 */ /* 0x002fea0003800000 */
.L_x_138:
[----:B------:R-:W-:Y:S05]  /*8300*/  BSYNC B0 ;  /* 0x0000000000007941 */ /* 0x000fea0003800000 */
.L_x_137:
[----:B------:R-:W-:Y:S02]  /*8310*/  ISETP.NE.AND P0, PT, R75, RZ, PT ;  /* 0x000000ff4b00720c */ /* 0x000fe40003f05270 */
[----:B------:R-:W-:Y:S11]  /*8320*/  IADD3 R73, PT, PT, R73, 0x1, RZ ;  /* 0x0000000149497810 */ /* 0x000ff60007ffe0ff */
[----:B------:R3:W1:Y:S04]  /*8330*/  @P0 LDS.128 R32, [R4] ;  /* 0x0000000004200984 */ /* 0x0006680000000c00 */
[----:B------:R3:W1:Y:S04]  /*8340*/  @P0 LDS.128 R36, [R3+0x10] ;  /* 0x0000100003240984 */ /* 0x0006680000000c00 */
[----:B------:R3:W1:Y:S04]  /*8350*/  @P0 LDS.128 R40, [R2+0x20] ;  /* 0x0000200002280984 */ /* 0x0006680000000c00 */
[----:B------:R3:W1:Y:S02]  /*8360*/  @P0 LDS.128 R44, [R0+0x30] ;  /* 0x00003000002c0984 */ /* 0x0006640000000c00 */
.L_x_136:
[----:B------:R-:W-:Y:S05]  /*8370*/  BSYNC B1 ;  /* 0x0000000000017941 */ /* 0x000fea0003800000 */
.L_x_135:
[----:B---3--:R-:W-:Y:S05]  /*8380*/  VIADD R0, R25, 0x20 ;  /* 0x0000002019007836 */ /* 0x008fea0000000000 */
[----:B------:R-:W-:Y:S04]  /*8390*/  SHF.R.U32.HI R0, RZ, 0x15, R0 ;  /* 0x00000015ff007819 */ /* 0x000fe80000011600 */
[----:B------:R-:W-:Y:S11]  /*83a0*/  LOP3.LUT P0, RZ, R0, 0x3, R52, 0x48, !PT ;  /* 0x0000000300ff7812 */ /* 0x000ff60007804834 */
[----:B------:R-:W-:Y:S02]  /*83b0*/  @!UPT UIADD3 URZ, UPT, UPT, URZ, URZ, URZ ;  /* 0x000000fffffff290 */ /* 0x000fe4000fffe0ff */
[----:B------:R-:W-:Y:S05]  /*83c0*/  @!P0 BRA `(.L_x_140) ;  /* 0x0000000000408947 */ /* 0x000fea0003800000 */
[----:B------:R-:W1:Y:S01]  /*83d0*/  LDCU.64 UR8, c[0x4][0x70] ;  /* 0x01000e00ff0877ac */ /* 0x000e620008000a00 */
[----:B------:R-:W-:Y:S01]  /*83e0*/  MOV R3, 0x0 ;  /* 0x0000000000037802 */ /* 0x000fe20000000f00 */
[----:B------:R-:W-:Y:S02]  /*83f0*/  HFMA2 R12, -RZ, RZ, 0, 5.9604644775390625e-08 ;  /* 0x00000001ff0c7431 */ /* 0x000fe400000001ff */
[----:B----4-:R-:W-:Y:S02]  /*8400*/  IMAD.MOV.U32 R8, RZ, RZ, 0x192 ;  /* 0x00000192ff087424 */ /* 0x010fe400078e00ff */
[----:B------:R-:W-:Y:S01]  /*8410*/  IMAD.MOV.U32 R13, RZ, RZ, RZ ;  /* 0x000000ffff0d7224 */ /* 0x000fe200078e00ff */
[----:B------:R-:W3:Y:S01]  /*8420*/  LDCU.64 UR6, c[0x4][0x78] ;  /* 0x01000f00ff0677ac */ /* 0x000ee20008000a00 */
[----:B------:R-:W4:Y:S01]  /*8430*/  LDC.64 R2, c[0x4][R3] ;  /* 0x0100000003027b82 */ /* 0x000f220000000a00 */
        /* <DEDUP_REMOVED lines=9> */
.L_x_140:
[----:B------:R-:W-:Y:S05]  /*84d0*/  WARPSYNC.ALL ;  /* 0x0000000000007948 */ /* 0x000fea0003800000 */
[----:B------:R-:W-:Y:S01]  /*84e0*/  R2UR UR4, R25 ;  /* 0x00000000190472ca */ /* 0x000fe200000e0000 */
[----:B------:R-:W-:Y:S01]  /*84f0*/  BSSY.RECONVERGENT B0, `(.L_x_141) ;  /* 0x0000044000007945 */ /* 0x000fe20003800200 */
[----:B------:R-:W-:Y:S02]  /*8500*/  ISETP.NE.AND P6, PT, R70, RZ, PT ;  /* 0x000000ff4600720c */ /* 0x000fe40003fc5270 */
[----:B------:R-:W-:Y:S02]  /*8510*/  ISETP.NE.AND P0, PT, R66, RZ, PT ;  /* 0x000000ff4200720c */ /* 0x000fe40003f05270 */
[----:B------:R-:W-:Y:S07]  /*8520*/  MOV R20, UR46 ;  /* 0x0000002e00147c02 */ /* 0x000fee0008000f00 */
[----:B-1--4-:R-:W1:Y:S02]  /*8530*/  LDTM.x16 R4, tmem[UR4+0x20] ;  /* 0x00002004000479ee */ /* 0x012e640008240000 */
[----:B------:R-:W-:Y:S04]  /*8540*/  @P6 LEA R20, R20, UR43, 0x3 ;  /* 0x0000002b14146c11 */ /* 0x000fe8000f8e18ff */
[----:B------:R-:W-:Y:S04]  /*8550*/  @P6 IADD3 R20, PT, PT, R20, 0xa0, RZ ;  /* 0x000000a014146810 */ /* 0x000fe80007ffe0ff */
[----:B------:R-:W-:Y:S01]  /*8560*/  @P6 PRMT R20, R72, 0x654, R20 ;  /* 0x0000065448146816 */ /* 0x000fe20000000014 */
[C---:B-1----:R-:W-:Y:S01]  /*8570*/  FMUL R0, R24.reuse, R4 ;  /* 0x0000000418007220 */ /* 0x042fe20000400000 */
        /* <DEDUP_REMOVED lines=34> */
[----:B------:R-:W-:Y:S02]  /*87a0*/  LEA R0, R73, UR43, 0x3 ;  /* 0x0000002b49007c11 */ /* 0x000fe4000f8e18ff */
[----:B------:R-:W-:Y:S02]  /*87b0*/  @P6 SHF.L.U32 R2, RZ, 0x1f, RZ ;  /* 0x0000001fff026819 */ /* 0x000fe400000006ff */
        /* <DEDUP_REMOVED lines=22> */
[----:B---3--:R-:W-:Y:S04]  /*8920*/  DEPBAR.LE SB0, 0x1 ;  /* 0x000080400000791a */ /* 0x008fe80000000000 */
.L_x_142:
[----:B------:R-:W-:Y:S05]  /*8930*/  BSYNC.RECONVERGENT B0 ;  /* 0x0000000000007941 */ /* 0x000fea0003800200 */
.L_x_141:
[----:B------:R-:W-:Y:S01]  /*8940*/  BAR.SYNC.DEFER_BLOCKING 0x1, 0x80 ;  /* 0x0042000000007b1d */ /* 0x000fe20000010000 */
[----:B------:R-:W-:Y:S01]  /*8950*/  UIADD3 UR4, UPT, UPT, UR46, 0x1, URZ ;  /* 0x000000012e047890 */ /* 0x000fe2000fffe0ff */
[----:B------:R-:W-:Y:S03]  /*8960*/  HFMA2 R76, -RZ, RZ, 0, 0 ;  /* 0x00000000ff4c7431 */ /* 0x000fe600000001ff */
[----:B------:R-:W-:Y:S04]  /*8970*/  UISETP.NE.AND UP0, UPT, UR4, 0x4, UPT ;  /* 0x000000040400788c */ /* 0x000fe8000bf05270 */
[----:B------:R-:W-:Y:S01]  /*8980*/  USEL UR44, UR4, URZ, UP0 ;  /* 0x000000ff042c7287 */ /* 0x000fe20008000000 */
[----:B------:R3:W-:Y:S01]  /*8990*/  @P6 SYNCS.ARRIVE.TRANS64.RED.A1T0 RZ, [R20+URZ], RZ ;  /* 0x000000ff14ff69a7 */ /* 0x0007e200081004ff */
[----:B------:R-:W-:Y:S01]  /*89a0*/  BSSY B1, `(.L_x_143) ;  /* 0x000001b000017945 */ /* 0x000fe20003800000 */
[----:B------:R-:W4:Y:S02]  /*89b0*/  @P6 SYNCS.PHASECHK.TRANS64.TRYWAIT P0, [R0+URZ+0x80], R2 ;  /* 0x00008002000065a7 */ /* 0x000f2400080011ff */
[----:B----4-:R-:W-:Y:S01]  /*89c0*/  @P6 SEL R74, RZ, 0x1, !P0 ;  /* 0x00000001ff4a6807 */ /* 0x010fe20004000000 */
[----:B---3--:R-:W-:Y:S06]  /*89d0*/  @!P6 BRA `(.L_x_144) ;  /* 0x00000000005ce947 */ /* 0x008fec0003800000 */
[----:B------:R-:W-:Y:S01]  /*89e0*/  ISETP.NE.AND P0, PT, R74, RZ, PT ;  /* 0x000000ff4a00720c */ /* 0x000fe20003f05270 */
[----:B------:R-:W-:Y:S01]  /*89f0*/  BSSY B0, `(.L_x_145) ;  /* 0x000000b000007945 */ /* 0x000fe20003800000 */
[----:B------:R-:W-:Y:S11]  /*8a00*/  ISETP.NE.AND P1, PT, R75, RZ, PT ;  /* 0x000000ff4b00720c */ /* 0x000ff60003f25270 */
[----:B------:R-:W-:Y:S02]  /*8a10*/  @!UPT UIADD3 URZ, UPT, UPT, URZ, URZ, URZ ;  /* 0x000000fffffff290 */ /* 0x000fe4000fffe0ff */
[C---:B-1----:R-:W-:Y:S01]  /*8a20*/  @P1 IMAD R5, R73.reuse, 0x2000, R64 ;  /* 0x0000200049051824 */ /* 0x042fe200078e0240 */
[C---:B------:R-:W-:Y:S01]  /*8a30*/  @P1 LEA R3, R73.reuse, R62, 0xd ;  /* 0x0000003e49031211 */ /* 0x040fe200078e68ff */
[C---:B------:R-:W-:Y:S02]  /*8a40*/  @P1 IMAD R4, R73.reuse, 0x2000, R63 ;  /* 0x0000200049041824 */ /* 0x040fe400078e023f */
[----:B------:R-:W-:Y:S01]  /*8a50*/  @P1 IMAD R2, R73, 0x2000, R59 ;  /* 0x0000200049021824 */ /* 0x000fe200078e023b */
[----:B------:R-:W-:Y:S06]  /*8a60*/  @P0 BRA `(.L_x_146) ;  /* 0x00000000000c0947 */ /* 0x000fec0003800000 */
[----:B------:R-:W-:Y:S04]  /*8a70*/  SHF.L.U32 R6, RZ, 0x1f, RZ ;  /* 0x0000001fff067819 */ /* 0x000fe800000006ff */
[----:B------:R-:W1:Y:S02]  /*8a80*/  SYNCS.PHASECHK.TRANS64.TRYWAIT P0, [R0+URZ+0x80], R6 ;  /* 0x00008006000075a7 */ /* 0x000e6400080011ff */
[----:B-1----:R-:W-:Y:S05]  /*8a90*/  @!P0 BRA `(.L_x_147) ;  /* 0x00000038003c8947 */ /* 0x002fea0003800000 */
.L_x_146:
[----:B------:R-:W-:Y:S05]  /*8aa0*/  BSYNC B0 ;  /* 0x0000000000007941 */ /* 0x000fea0003800000 */
.L_x_145:
[----:B------:R-:W-:Y:S01]  /*8ab0*/  ISETP.NE.AND P0, PT, R75, RZ, PT ;  /* 0x000000ff4b00720c */ /* 0x000fe20003f05270 */
[----:B------:R-:W-:Y:S11]  /*8ac0*/  VIADD R73, R73, 0x1 ;  /* 0x0000000149497836 */ /* 0x000ff60000000000 */
[----:B------:R-:W-:Y:S01]  /*8ad0*/  @!UPT UIADD3 URZ, UPT, UPT, URZ, URZ, URZ ;  /* 0x000000fffffff290 */ /* 0x000fe2000fffe0ff */
[----:B------:R3:W4:Y:S04]  /*8ae0*/  @P0 LDS.128 R32, [R5] ;  /* 0x0000000005200984 */ /* 0x0007280000000c00 */
[----:B------:R3:W1:Y:S04]  /*8af0*/  @P0 LDS.128 R36, [R4+0x10] ;  /* 0x0000100004240984 */ /* 0x0006680000000c00 */
[----:B------:R3:W1:Y:S04]  /*8b00*/  @P0 LDS.128 R40, [R3+0x20] ;  /* 0x0000200003280984 */ /* 0x0006680000000c00 */
[----:B------:R3:W1:Y:S01]  /*8b10*/  @P0 LDS.128 R44, [R2+0x30] ;  /* 0x00003000022c0984 */ /* 0x0006620000000c00 */
[C---:B------:R-:W-:Y:S04]  /*8b20*/  ISETP.NE.AND P0, PT, R73.reuse, 0x4, PT ;  /* 0x000000044900780c */ /* 0x040fe80003f05270 */
[----:B------:R-:W-:Y:S02]  /*8b30*/  SEL R73, R73, RZ, P0 ;  /* 0x000000ff49497207 */ /* 0x000fe40000000000 */
[----:B------:R-:W-:Y:S02]  /*8b40*/  SEL R76, RZ, 0x1, P0 ;  /* 0x00000001ff4c7807 */ /* 0x000fe40000000000 */
.L_x_144:
[----:B------:R-:W-:Y:S05]  /*8b50*/  BSYNC B1 ;  /* 0x0000000000017941 */ /* 0x000fea0003800000 */
.L_x_143:
        /* <DEDUP_REMOVED lines=21> */
.L_x_148:
[----:B------:R-:W-:Y:S05]  /*8cb0*/  WARPSYNC.ALL ;  /* 0x0000000000007948 */ /* 0x000fea0003800000 */
[----:B------:R-:W-:Y:S01]  /*8cc0*/  R2UR UR4, R25 ;  /* 0x00000000190472ca */ /* 0x000fe200000e0000 */
[----:B------:R-:W-:Y:S01]  /*8cd0*/  BSSY.RECONVERGENT B0, `(.L_x_149) ;  /* 0x0000044000007945 */ /* 0x000fe20003800200 */
[----:B------:R-:W-:Y:S02]  /*8ce0*/  ISETP.NE.AND P6, PT, R70, RZ, PT ;  /* 0x000000ff4600720c */ /* 0x000fe40003fc5270 */
[----:B------:R-:W-:Y:S02]  /*8cf0*/  ISETP.NE.AND P0, PT, R66, RZ, PT ;  /* 0x000000ff4200720c */ /* 0x000fe40003f05270 */
[----:B------:R-:W-:Y:S07]  /*8d00*/  MOV R20, UR44 ;  /* 0x0000002c00147c02 */ /* 0x000fee0008000f00 */
[----:B---3--:R-:W1:Y:S02]  /*8d10*/  LDTM.x16 R4, tmem[UR4+0x30] ;  /* 0x00003004000479ee */ /* 0x008e640008240000 */
[----:B------:R-:W-:Y:S04]  /*8d20*/  @P6 LEA R20, R20, UR43, 0x3 ;  /* 0x0000002b14146c11 */ /* 0x000fe8000f8e18ff */
[----:B------:R-:W-:Y:S04]  /*8d30*/  @P6 IADD3 R20, PT, PT, R20, 0xa0, RZ ;  /* 0x000000a014146810 */ /* 0x000fe80007ffe0ff */
[----:B------:R-:W-:Y:S01]  /*8d40*/  @P6 PRMT R20, R72, 0x654, R20 ;  /* 0x0000065448146816 */ /* 0x000fe20000000014 */
[C---:B-1----:R-:W-:Y:S01]  /*8d50*/  FMUL R0, R24.reuse, R4 ;  /* 0x0000000418007220 */ /* 0x042fe20000400000 */
        /* <DEDUP_REMOVED lines=34> */
[----:B------:R-:W-:Y:S04]  /*8f80*/  @P6 SHF.L.U32 R0, R76, 0x1f, RZ ;  /* 0x0000001f4c006819 */ /* 0x000fe800000006ff */
[----:B------:R3:W-:Y:S01]  /*8f90*/  STS.128 [R59+0x6030], R16 ;  /* 0x006030103b007388 */ /* 0x0007e20000000c00 */
[----:B------:R-:W-:Y:S01]  /*8fa0*/  @!PT LDS RZ, [RZ] ;  /* 0x00000000fffff984 */ /* 0x000fe20000000800 */
[----:B------:R-:W-:Y:S01]  /*8fb0*/  @!PT LDS RZ, [RZ] ;  /* 0x00000000fffff984 */ /* 0x000fe20000000800 */
[----:B------:R-:W-:Y:S01]  /*8fc0*/  @!PT LDS RZ, [RZ] ;  /* 0x00000000fffff984 */ /* 0x000fe20000000800 */
[----:B------:R-:W-:Y:S01]  /*8fd0*/  @!PT LDS RZ, [RZ] ;  /* 0x00000000fffff984 */ /* 0x000fe20000000800 */
[----:B------:R4:W-:Y:S06]  /*8fe0*/  MEMBAR.ALL.CTA ;  /* 0x0000000000007992 */ /* 0x0009ec0000008000 */
[----:B----4-:R-:W4:Y:S01]  /*8ff0*/  FENCE.VIEW.ASYNC.S ;  /* 0x00000000000073c6 */ /* 0x010f220000000000 */
[----:B-1----:R-:W-:Y:S01]  /*9000*/  LEA R6, R73, UR43, 0x3 ;  /* 0x0000002b49067c11 */ /* 0x002fe2000f8e18ff */
[----:B----4-:R-:W-:Y:S06]  /*9010*/  BAR.SYNC.DEFER_BLOCKING 0x1, 0x80 ;  /* 0x0042000000007b1d */ /* 0x010fec0000010000 */
        /* <DEDUP_REMOVED lines=15> */
.L_x_150:
[----:B------:R-:W-:Y:S05]  /*9110*/  BSYNC.RECONVERGENT B0 ;  /* 0x0000000000007941 */ /* 0x000fea0003800200 */
.L_x_149:
[----:B------:R-:W-:Y:S01]  /*9120*/  BAR.SYNC.DEFER_BLOCKING 0x1, 0x80 ;  /* 0x0042000000007b1d */ /* 0x000fe20000010000 */
[----:B------:R-:W-:Y:S04]  /*9130*/  UIADD3 UR4, UPT, UPT, UR44, 0x1, URZ ;  /* 0x000000012c047890 */ /* 0x000fe8000fffe0ff */
[----:B------:R-:W-:Y:S04]  /*9140*/  UISETP.NE.AND UP0, UPT, UR4, 0x4, UPT ;  /* 0x000000040400788c */ /* 0x000fe8000bf05270 */
[----:B------:R-:W-:Y:S01]  /*9150*/  USEL UR47, UR4, URZ, UP0 ;  /* 0x000000ff042f7287 */ /* 0x000fe20008000000 */
[----:B------:R1:W-:Y:S01]  /*9160*/  @P6 SYNCS.ARRIVE.TRANS64.RED.A1T0 RZ, [R20+URZ], RZ ;  /* 0x000000ff14ff69a7 */ /* 0x0003e200081004ff */
[----:B------:R-:W-:Y:S01]  /*9170*/  BSSY B1, `(.L_x_151) ;  /* 0x000001c000017945 */ /* 0x000fe20003800000 */
[----:B------:R-:W4:Y:S02]  /*9180*/  @P6 SYNCS.PHASECHK.TRANS64.TRYWAIT P0, [R6+URZ+0x80], R0 ;  /* 0x00008000060065a7 */ /* 0x000f2400080011ff */
[----:B----4-:R-:W-:Y:S01]  /*9190*/  @P6 SEL R74, RZ, 0x1, !P0 ;  /* 0x00000001ff4a6807 */ /* 0x010fe20004000000 */
        /* <DEDUP_REMOVED lines=10> */
[----:B------:R-:W-:Y:S04]  /*9240*/  SHF.L.U32 R5, R76, 0x1f, RZ ;  /* 0x0000001f4c057819 */ /* 0x000fe800000006ff */
[----:B------:R-:W1:Y:S02]  /*9250*/  SYNCS.PHASECHK.TRANS64.TRYWAIT P0, [R6+URZ+0x80], R5 ;  /* 0x00008005060075a7 */ /* 0x000e6400080011ff */
[----:B-1----:R-:W-:Y:S05]  /*9260*/  @!P0 BRA `(.L_x_155) ;  /* 0x00000030005c8947 */ /* 0x002fea0003800000 */
.L_x_154:
[----:B------:R-:W-:Y:S05]  /*9270*/  BSYNC B0 ;  /* 0x0000000000007941 */ /* 0x000fea0003800000 */
.L_x_153:
[----:B------:R-:W-:Y:S01]  /*9280*/  ISETP.NE.AND P0, PT, R75, RZ, PT ;  /* 0x000000ff4b00720c */ /* 0x000fe20003f05270 */
[----:B------:R-:W-:Y:S11]  /*9290*/  VIADD R73, R73, 0x1 ;  /* 0x0000000149497836 */ /* 0x000ff60000000000 */
[----:B------:R-:W-:Y:S01]  /*92a0*/  @!UPT UIADD3 URZ, UPT, UPT, URZ, URZ, URZ ;  /* 0x000000fffffff290 */ /* 0x000fe2000fffe0ff */
[----:B------:R-:W4:Y:S04]  /*92b0*/  @P0 LDS.128 R32, [R4] ;  /* 0x0000000004200984 */ /* 0x000f280000000c00 */
[----:B------:R-:W1:Y:S04]  /*92c0*/  @P0 LDS.128 R36, [R3+0x10] ;  /* 0x0000100003240984 */ /* 0x000e680000000c00 */
[----:B------:R-:W1:Y:S04]  /*92d0*/  @P0 LDS.128 R40, [R2+0x20] ;  /* 0x0000200002280984 */ /* 0x000e680000000c00 */
[----:B------:R5:W1:Y:S01]  /*92e0*/  @P0 LDS.128 R44, [R0+0x30] ;  /* 0x00003000002c0984 */ /* 0x000a620000000c00 */
[C---:B------:R-:W-:Y:S04]  /*92f0*/  ISETP.NE.AND P0, PT, R73.reuse, 0x4, PT ;  /* 0x000000044900780c */ /* 0x040fe80003f05270 */
[----:B------:R-:W-:Y:S02]  /*9300*/  SEL R73, R73, RZ, P0 ;  /* 0x000000ff49497207 */ /* 0x000fe40000000000 */
[----:B-----5:R-:W-:Y:S04]  /*9310*/  SEL R0, RZ, 0x1, P0 ;  /* 0x00000001ff007807 */ /* 0x020fe80000000000 */
[----:B------:R-:W-:Y:S02]  /*9320*/  LOP3.LUT R76, R76, R0, RZ, 0x3c, !PT ;  /* 0x000000004c4c7212 */ /* 0x000fe400078e3cff */
.L_x_152:
[----:B------:R-:W-:Y:S05]  /*9330*/  BSYNC B1 ;  /* 0x0000000000017941 */ /* 0x000fea0003800000 */
.L_x_151:
[----:B------:R-:W-:Y:S05]  /*9340*/  VIADD R0, R25, 0x40 ;  /* 0x0000004019007836 */ /* 0x000fea0000000000 */
[----:B------:R-:W-:Y:S04]  /*9350*/  SHF.R.U32.HI R0, RZ, 0x15, R0 ;  /* 0x00000015ff007819 */ /* 0x000fe80000011600 */
[----:B------:R-:W-:Y:S11]  /*9360*/  LOP3.LUT P0, RZ, R0, 0x3, R52, 0x48, !PT ;  /* 0x0000000300ff7812 */ /* 0x000ff60007804834 */
[----:B------:R-:W-:Y:S02]  /*9370*/  @!UPT UIADD3 URZ, UPT, UPT, URZ, URZ, URZ ;  /* 0x000000fffffff290 */ /* 0x000fe4000fffe0ff */
[----:B------:R-:W-:Y:S05]  /*9380*/  @!P0 BRA `(.L_x_156) ;  /* 0x0000000000408947 */ /* 0x000fea0003800000 */
[----:B------:R-:W1:Y:S01]  /*9390*/  LDCU.64 UR8, c[0x4][0x70] ;  /* 0x01000e00ff0877ac */ /* 0x000e620008000a00 */
[----:B------:R-:W-:Y:S01]  /*93a0*/  MOV R3, 0x0 ;  /* 0x0000000000037802 */ /* 0x000fe20000000f00 */
[----:B------:R-:W-:Y:S02]  /*93b0*/  HFMA2 R12, -RZ, RZ, 0, 5.9604644775390625e-08 ;  /* 0x00000001ff0c7431 */ /* 0x000fe400000001ff */
[----:B---3--:R-:W-:Y:S02]  /*93c0*/  IMAD.MOV.U32 R8, RZ, RZ, 0x192 ;  /* 0x00000192ff087424 */ /* 0x008fe400078e00ff */
        /* <DEDUP_REMOVED lines=12> */
.L_x_156:
[----:B------:R-:W-:Y:S05]  /*9490*/  WARPSYNC.ALL ;  /* 0x0000000000007948 */ /* 0x000fea0003800000 */
[----:B------:R-:W-:Y:S01]  /*94a0*/  R2UR UR4, R25 ;  /* 0x00000000190472ca */ /* 0x000fe200000e0000 */
[----:B------:R-:W-:Y:S01]  /*94b0*/  BSSY.RECONVERGENT B0, `(.L_x_157) ;  /* 0x0000046000007945 */ /* 0x000fe20003800200 */
[----:B------:R-:W-:Y:S02]  /*94c0*/  ISETP.NE.AND P6, PT, R70, RZ, PT ;  /* 0x000000ff4600720c */ /* 0x000fe40003fc5270 */
[----:B------:R-:W-:Y:S02]  /*94d0*/  ISETP.NE.AND P0, PT, R66, RZ, PT ;  /* 0x000000ff4200720c */ /* 0x000fe40003f05270 */
[----:B------:R-:W-:Y:S07]  /*94e0*/  MOV R20, UR47 ;  /* 0x0000002f00147c02 */ /* 0x000fee0008000f00 */
[----:B-1-3--:R-:W1:Y:S02]  /*94f0*/  LDTM.x16 R4, tmem[UR4+0x40] ;  /* 0x00004004000479ee */ /* 0x00ae640008240000 */
        /* <DEDUP_REMOVED lines=18> */
[----:B------:R-:W-:Y:S01]  /*9620*/  STS.128 [R64], R28 ;  /* 0x0000001c40007388 */ /* 0x000fe20000000c00 */
        /* <DEDUP_REMOVED lines=30> */
[----:B------:R-:W-:Y:S02]  /*9810*/  UIADD3 UR4, UPT, UPT, UR43, 0x200, URZ ;  /* 0x000002002b047890 */ /* 0x000fe4000fffe0ff */
[----:B------:R-:W-:Y:S01]  /*9820*/  UIADD3 UR9, UPT, UPT, UR49, 0x40, URZ ;  /* 0x0000004031097890 */ /* 0x000fe2000fffe0ff */
[----:B------:R-:W-:Y:S01]  /*9830*/  UMOV UR10, UR50 ;  /* 0x00000032000a7c82 */ /* 0x000fe20008000000 */
[----:B------:R-:W-:Y:S02]  /*9840*/  UMOV UR11, UR36 ;  /* 0x00000024000b7c82 */ /* 0x000fe40008000000 */
[----:B------:R-:W-:Y:S01]  /*9850*/  MOV R56, UR4 ;  /* 0x0000000400387c02 */ /* 0x000fe20008000f00 */
[----:B------:R-:W-:Y:S02]  /*9860*/  UIADD3 UR4, UP0, UPT, UR54, 0x680, URZ ;  /* 0x0000068036047890 */ /* 0x000fe4000ff1e0ff */
[----:B------:R-:W-:Y:S01]  /*9870*/  UIADD3 UR13, UPT, UPT, UR49, 0xc0, URZ ;  /* 0x000000c0310d7890 */ /* 0x000fe2000fffe0ff */
[----:B------:R-:W-:Y:S01]  /*9880*/  R2UR UR8, R56 ;  /* 0x00000000380872ca */ /* 0x000fe200000e0000 */
[----:B------:R-:W-:Y:S02]  /*9890*/  UIADD3.X UR5, UPT, UPT, URZ, UR55, URZ, UP0, !UPT ;  /* 0x00000037ff057290 */ /* 0x000fe400087fe4ff */
[----:B------:R-:W-:Y:S01]  /*98a0*/  UIADD3 UR12, UPT, UPT, UR43, 0x1200, URZ ;  /* 0x000012002b0c7890 */ /* 0x000fe2000fffe0ff */
[----:B------:R-:W-:Y:S01]  /*98b0*/  UMOV UR14, UR50 ;  /* 0x00000032000e7c82 */ /* 0x000fe20008000000 */
[----:B------:R-:W-:Y:S08]  /*98c0*/  UMOV UR15, UR36 ;  /* 0x00000024000f7c82 */ /* 0x000ff00008000000 */
[----:B------:R1:W-:Y:S01]  /*98d0*/  UTMASTG.3D [UR8], [UR4] ;  /* 0x00000008040073b5 */ /* 0x0003e20008010000 */
[----:B------:R1:W-:Y:S01]  /*98e0*/  UTMASTG.3D [UR12], [UR4] ;  /* 0x0000000c040073b5 */ /* 0x0003e20008010000 */
[----:B------:R0:W-:Y:S01]  /*98f0*/  UTMACMDFLUSH ;  /* 0x00000000000079b7 */ /* 0x0001e20000000000 */
[----:B-1----:R-:W-:Y:S04]  /*9900*/  DEPBAR.LE SB0, 0x1 ;  /* 0x000080400000791a */ /* 0x002fe80000000000 */
.L_x_158:
[----:B------:R-:W-:Y:S05]  /*9910*/  BSYNC.RECONVERGENT B0 ;  /* 0x0000000000007941 */ /* 0x000fea0003800200 */
.L_x_157:
        /* <DEDUP_REMOVED lines=21> */
.L_x_162:
[----:B------:R-:W-:Y:S05]  /*9a70*/  BSYNC B0 ;  /* 0x0000000000007941 */ /* 0x000fea0003800000 */
.L_x_161:
        /* <DEDUP_REMOVED lines=11> */
.L_x_160:
[----:B------:R-:W-:Y:S05]  /*9b30*/  BSYNC B1 ;  /* 0x0000000000017941 */ /* 0x000fea0003800000 */
.L_x_159:
        /* <DEDUP_REMOVED lines=21> */
.L_x_164:
        /* <DEDUP_REMOVED lines=70> */
.L_x_166:
[----:B------:R-:W-:Y:S05]  /*a0f0*/  BSYNC.RECONVERGENT B0 ;  /* 0x0000000000007941 */ /* 0x000fea0003800200 */
.L_x_165:
        /* <DEDUP_REMOVED lines=21> */
.L_x_170:
[----:B------:R-:W-:Y:S05]  /*a250*/  BSYNC B0 ;  /* 0x0000000000007941 */ /* 0x000fea0003800000 */
.L_x_169:
        /* <DEDUP_REMOVED lines=11> */
.L_x_168:
[----:B------:R-:W-:Y:S05]  /*a310*/  BSYNC B1 ;  /* 0x0000000000017941 */ /* 0x000fea0003800000 */
.L_x_167:
        /* <DEDUP_REMOVED lines=21> */
.L_x_172:
        /* <DEDUP_REMOVED lines=46> */
[----:B------:R-:W-:Y:S02]  /*a750*/  @P6 SHF.L.U32 R2, R76, 0x1f, RZ ;  /* 0x0000001f4c026819 */ /* 0x000fe400000006ff */
        /* <DEDUP_REMOVED lines=23> */
.L_x_174:
[----:B------:R-:W-:Y:S05]  /*a8d0*/  BSYNC.RECONVERGENT B0 ;  /* 0x0000000000007941 */ /* 0x000fea0003800200 */
.L_x_173:
        /* <DEDUP_REMOVED lines=18> */
[----:B------:R-:W-:Y:S04]  /*aa00*/  SHF.L.U32 R76, R76, 0x1f, RZ ;  /* 0x0000001f4c4c7819 */ /* 0x000fe800000006ff */
[----:B------:R-:W1:Y:S02]  /*aa10*/  SYNCS.PHASECHK.TRANS64.TRYWAIT P0, [R0+URZ+0x80], R76 ;  /* 0x0000804c000075a7 */ /* 0x000e6400080011ff */
[----:B-1----:R-:W-:Y:S05]  /*aa20*/  @!P0 BRA `(.L_x_179) ;  /* 0x0000001800a88947 */ /* 0x002fea0003800000 */
.L_x_178:
[----:B------:R-:W-:Y:S05]  /*aa30*/  BSYNC B0 ;  /* 0x0000000000007941 */ /* 0x000fea0003800000 */
.L_x_177:
[----:B------:R-:W-:Y:S11]  /*aa40*/  ISETP.NE.AND P0, PT, R75, RZ, PT ;  /* 0x000000ff4b00720c */ /* 0x000ff60003f05270 */
[----:B------:R-:W-:Y:S02]  /*aa50*/  @!UPT UIADD3 URZ, UPT, UPT, URZ, URZ, URZ ;  /* 0x000000fffffff290 */ /* 0x000fe4000fffe0ff */
[----:B------:R3:W4:Y:S04]  /*aa60*/  @P0 LDS.128 R32, [R4] ;  /* 0x0000000004200984 */ /* 0x0007280000000c00 */
[----:B------:R3:W1:Y:S04]  /*aa70*/  @P0 LDS.128 R36, [R3+0x10] ;  /* 0x0000100003240984 */ /* 0x0006680000000c00 */
[----:B------:R3:W1:Y:S04]  /*aa80*/  @P0 LDS.128 R40, [R2+0x20] ;  /* 0x0000200002280984 */ /* 0x0006680000000c00 */
[----:B------:R3:W1:Y:S02]  /*aa90*/  @P0 LDS.128 R44, [R73+0x30] ;  /* 0x00003000492c0984 */ /* 0x0006640000000c00 */
.L_x_176:
[----:B------:R-:W-:Y:S05]  /*aaa0*/  BSYNC B1 ;  /* 0x0000000000017941 */ /* 0x000fea0003800000 */
.L_x_175:
        /* <DEDUP_REMOVED lines=21> */
.L_x_180:
[----:B------:R-:W-:Y:S01]  /*ac00*/  ISETP.NE.AND P0, PT, R66, RZ, PT ;  /* 0x000000ff4200720c */ /* 0x000fe20003f05270 */
[----:B------:R-:W-:Y:S05]  /*ac10*/  WARPSYNC.ALL ;  /* 0x0000000000007948 */ /* 0x000fea0003800000 */
[----:B------:R-:W-:Y:S01]  /*ac20*/  R2UR UR4, R25 ;  /* 0x00000000190472ca */ /* 0x000fe200000e0000 */
[----:B------:R-:W-:Y:S01]  /*ac30*/  BSSY.RECONVERGENT B0, `(.L_x_181) ;  /* 0x0000040000007945 */ /* 0x000fe20003800200 */
[----:B------:R-:W-:Y:S04]  /*ac40*/  IADD3 R71, PT, PT, R71, 0x110, RZ ;  /* 0x0000011047477810 */ /* 0x000fe80007ffe0ff */
[----:B------:R-:W-:Y:S07]  /*ac50*/  LOP3.LUT R71, R71, 0xfefffff8, RZ, 0xc0, !PT ;  /* 0xfefffff847477812 */ /* 0x000fee00078ec0ff */
[----:B---3--:R-:W1:Y:S01]  /*ac60*/  LDTM.x16 R4, tmem[UR4+0x70] ;  /* 0x00007004000479ee */ /* 0x008e620008240000 */
[----:B------:R-:W-:Y:S01]  /*ac70*/  NOP ;  /* 0x0000000000007918 */ /* 0x000fe20000000000 */
[----:B-1----:R1:W-:Y:S01]  /*ac80*/  SYNCS.ARRIVE.TRANS64.RED.A1T0 RZ, [R71+URZ], RZ ;  /* 0x000000ff47ff79a7 */ /* 0x0023e200081004ff */
[C---:B------:R-:W-:Y:S01]  /*ac90*/  FMUL R0, R24.reuse, R4 ;  /* 0x0000000418007220 */ /* 0x040fe20000400000 */
        /* <DEDUP_REMOVED lines=57> */
.L_x_182:
[----:B------:R-:W-:Y:S05]  /*b030*/  BSYNC.RECONVERGENT B0 ;  /* 0x0000000000007941 */ /* 0x000fea0003800200 */
.L_x_181:
[----:B------:R-:W-:Y:S01]  /*b040*/  BAR.SYNC.DEFER_BLOCKING 0x1, 0x80 ;  /* 0x0042000000007b1d */ /* 0x000fe20000010000 */
[----:B------:R-:W-:Y:S01]  /*b050*/  UISETP.NE.AND UP0, UPT, UR52, -0x8, UPT ;  /* 0xfffffff83400788c */ /* 0x000fe2000bf05270 */
[----:B------:R-:W-:Y:S08]  /*b060*/  IADD3 R22, PT, PT, R22, 0x1, RZ ;  /* 0x0000000116167810 */ /* 0x000ff00007ffe0ff */
[----:B------:R-:W-:Y:S05]  /*b070*/  BRA.U !UP0, `(.L_x_183) ;  /* 0x0000000108247547 */ /* 0x000fea000b800000 */
[----:B------:R-:W-:Y:S01]  /*b080*/  ISETP.NE.AND P0, PT, R70, RZ, PT ;  /* 0x000000ff4600720c */ /* 0x000fe20003f05270 */
[----:B------:R-:W-:Y:S01]  /*b090*/  IMAD.U32 R0, RZ, RZ, UR47 ;  /* 0x0000002fff007e24 */ /* 0x000fe2000f8e00ff */
[----:B------:R-:W-:Y:S04]  /*b0a0*/  UIADD3 UR4, UPT, UPT, UR47, 0x1, URZ ;  /* 0x000000012f047890 */ /* 0x000fe8000fffe0ff */
[----:B------:R-:W-:Y:S04]  /*b0b0*/  UISETP.NE.AND UP0, UPT, UR4, 0x4, UPT ;  /* 0x000000040400788c */ /* 0x000fe8000bf05270 */
[----:B------:R-:W-:Y:S03]  /*b0c0*/  USEL UR47, UR4, URZ, UP0 ;  /* 0x000000ff042f7287 */ /* 0x000fe60008000000 */
[----:B------:R-:W-:Y:S05]  /*b0d0*/  @P0 LEA R0, R0, UR43, 0x3 ;  /* 0x0000002b00000c11 */ /* 0x000fea000f8e18ff */
[----:B------:R-:W-:Y:S05]  /*b0e0*/  @P0 VIADD R0, R0, 0xa0 ;  /* 0x000000a000000836 */ /* 0x000fea0000000000 */
[----:B------:R-:W-:Y:S04]  /*b0f0*/  @P0 PRMT R0, R72, 0x654, R0 ;  /* 0x0000065448000816 */ /* 0x000fe80000000000 */
[----:B------:R3:W-:Y:S03]  /*b100*/  @P0 SYNCS.ARRIVE.TRANS64.RED.A1T0 RZ, [R0+URZ], RZ ;  /* 0x000000ff00ff09a7 */ /* 0x0007e600081004ff */
.L_x_183:
[----:B------:R-:W-:Y:S01]  /*b110*/  R2UR UR6, R69 ;  /* 0x00000000450672ca */ /* 0x000fe200000e0000 */
[----:B------:R-:W-:Y:S01]  /*b120*/  UIADD3 UR52, UPT, UPT, UR52, 0x8, URZ ;  /* 0x0000000834347890 */ /* 0x000fe2000fffe0ff */
[----:B------:R-:W-:Y:S01]  /*b130*/  R2UR UR5, R53 ;  /* 0x00000000350572ca */ /* 0x000fe200000e0000 */
[----:B------:R-:W-:Y:S01]  /*b140*/  UMOV UR36, UR63 ;  /* 0x0000003f00247c82 */ /* 0x000fe20008000000 */
[----:B------:R-:W-:Y:S02]  /*b150*/  R2UR UR4, R54 ;  /* 0x00000000360472ca */ /* 0x000fe400000e0000 */
[----:B------:R-:W-:Y:S02]  /*b160*/  ISETP.NE.AND P0, PT, R58, 0x2, PT ;  /* 0x000000023a00780c */ /* 0x000fe40003f05270 */
[----:B------:R-:W-:Y:S02]  /*b170*/  ISETP.NE.AND P1, PT, R22, 0x4, PT ;  /* 0x000000041600780c */ /* 0x000fe40003f25270 */
[----:B------:R-:W-:Y:S02]  /*b180*/  SEL R2, RZ, 0x1, P0 ;  /* 0x00000001ff027807 */ /* 0x000fe40000000000 */
[----:B---3--:R-:W-:Y:S01]  /*b190*/  SEL R0, RZ, 0x1, P1 ;  /* 0x00000001ff007807 */ /* 0x008fe20000800000 */
[----:B------:R-:W-:Y:S01]  /*b1a0*/  UISETP.NE.AND UP0, UPT, UR6, URZ, UPT ;  /* 0x000000ff0600728c */ /* 0x000fe2000bf05270 */
[----:B------:R-:W-:Y:S01]  /*b1b0*/  LOP3.LUT R60, R60, R2, RZ, 0x3c, !PT ;  /* 0x000000023c3c7212 */ /* 0x000fe200078e3cff */
[----:B------:R-:W-:Y:S01]  /*b1c0*/  UIADD3 UR32, UPT, UPT, UR37, UR5, URZ ;  /* 0x0000000525207290 */ /* 0x000fe2000fffe0ff */
[----:B------:R-:W-:Y:S01]  /*b1d0*/  LOP3.LUT R61, R61, R0, RZ, 0x3c, !PT ;  /* 0x000000003d3d7212 */ /* 0x000fe200078e3cff */
[----:B------:R-:W-:Y:S01]  /*b1e0*/  UIADD3 UR20, UPT, UPT, UR38, UR4, URZ ;  /* 0x0000000426147290 */ /* 0x000fe2000fffe0ff */
[----:B------:R-:W-:Y:S02]  /*b1f0*/  SEL R58, R58, RZ, P0 ;  /* 0x000000ff3a3a7207 */ /* 0x000fe40000000000 */
[----:B------:R-:W-:Y:S02]  /*b200*/  SEL R22, R22, RZ, P1 ;  /* 0x000000ff16167207 */ /* 0x000fe40000800000 */
[----:B------:R-:W-:Y:S07]  /*b210*/  BRA.U UP0, `(.L_x_184) ;  /* 0xffffffb100bc7547 */ /* 0x000fee000b83ffff */
[----:B------:R-:W-:-:S13]  /*b220*/  R2UR UR4, R55 ;  /* 0x00000000370472ca */ /* 0x000fda00000e0000 */
[----:B------:R-:W-:-:S09]  /*b230*/  UISETP.NE.AND UP0, UPT, UR4, URZ, UPT ;  /* 0x000000ff0400728c */ /* 0x000fd2000bf05270 */
[----:B------:R-:W-:Y:S05]  /*b240*/  BRA.U !UP0, `(.L_x_185) ;  /* 0x0000000108487547 */ /* 0x000fea000b800000 */
[----:B------:R-:W3:Y:S02]  /*b250*/  LDCU.64 UR4, c[0x0][0x890] ;  /* 0x00011200ff0477ac */ /* 0x000ee40008000a00 */
[----:B---3--:R-:W-:-:S04]  /*b260*/  UISETP.NE.U32.AND UP0, UPT, UR4, URZ, UPT ;  /* 0x000000ff0400728c */ /* 0x008fc8000bf05070 */
[----:B------:R-:W-:-:S09]  /*b270*/  UISETP.NE.AND.EX UP0, UPT, UR5, URZ, UPT, UP0 ;  /* 0x000000ff0500728c */ /* 0x000fd2000bf05300 */
[----:B------:R-:W-:Y:S05]  /*b280*/  BRA.U UP0, `(.L_x_186) ;  /* 0x00000001000c7547 */ /* 0x000fea000b800000 */
[----:B------:R-:W-:-:S13]  /*b290*/  FSETP.NEU.AND P0, PT, R27, RZ, PT ;  /* 0x000000ff1b00720b */ /* 0x000fda0003f0d000 */
[----:B------:R-:W-:Y:S05]  /*b2a0*/  @!P0 EXIT ;  /* 0x000000000000894d */ /* 0x000fea0003800000 */
[----:B------:R-:W-:Y:S05]  /*b2b0*/  BRA `(.L_x_185) ;  /* 0x00000000002c7947 */ /* 0x000fea0003800000 */
.L_x_186:
[----:B------:R-:W-:Y:S01]  /*b2c0*/  ISETP.NE.AND P0, PT, R57, RZ, PT ;  /* 0x000000ff3900720c */ /* 0x000fe20003f05270 */
[----:B------:R-:W-:-:S12]  /*b2d0*/  BSSY.RECONVERGENT B0, `(.L_x_185) ;  /* 0x0000009000007945 */ /* 0x000fd80003800200 */
[----:B------:R-:W-:Y:S05]  /*b2e0*/  @P0 BRA `(.L_x_187) ;  /* 0x0000000000140947 */ /* 0x000fea0003800000 */
[----:B------:R-:W3:Y:S02]  /*b2f0*/  LDCU.64 UR4, c[0x0][0x888] ;  /* 0x00011100ff0477ac */ /* 0x000ee40008000a00 */
[----:B---3--:R-:W-:-:S04]  /*b300*/  ISETP.NE.U32.AND P0, PT, RZ, UR4, PT ;  /* 0x00000004ff007c0c */ /* 0x008fc8000bf05070 */
[----:B------:R-:W-:-:S13]  /*b310*/  ISETP.NE.AND.EX P0, PT, RZ, UR5, PT, P0 ;  /* 0x00000005ff007c0c */ /* 0x000fda000bf05300 */
[----:B------:R-:W-:Y:S05]  /*b320*/  @!P0 EXIT ;  /* 0x000000000000894d */ /* 0x000fea0003800000 */
[----:B------:R-:W-:Y:S05]  /*b330*/  BRA `(.L_x_188) ;  /* 0x0000000000087947 */ /* 0x000fea0003800000 */
.L_x_187:
[----:B------:R-:W-:-:S13]  /*b340*/  FSETP.NEU.AND P0, PT, R27, RZ, PT ;  /* 0x000000ff1b00720b */ /* 0x000fda0003f0d000 */
[----:B------:R-:W-:Y:S05]  /*b350*/  @!P0 EXIT ;  /* 0x000000000000894d */ /* 0x000fea0003800000 */
.L_x_188:
[----:B------:R-:W-:Y:S05]  /*b360*/  BSYNC.RECONVERGENT B0 ;  /* 0x0000000000007941 */ /* 0x000fea0003800200 */
.L_x_185:
[----:B------:R-:W3:Y:S01]  /*b370*/  S2UR UR5, SR_CgaCtaId ;  /* 0x00000000000579c3 */ /* 0x000ee20000008800 */
[----:B------:R-:W-:Y:S01]  /*b380*/  ULEA UR4, UR47, UR43, 0x3 ;  /* 0x0000002b2f047291 */ /* 0x000fe2000f8e18ff */
[----:B------:R-:W-:-:S04]  /*b390*/  DEPBAR.LE SB0, 0x0 ;  /* 0x000080000000791a */ /* 0x000fc80000000000 */
[----:B------:R-:W-:-:S04]  /*b3a0*/  UIADD3 UR4, UPT, UPT, UR4, 0xa0, URZ ;  /* 0x000000a004047890 */ /* 0x000fc8000fffe0ff */
[----:B---3--:R-:W-:-:S09]  /*b3b0*/  UPRMT UR4, UR5, 0x654, UR4 ;  /* 0x0000065405047896 */ /* 0x008fd20008000004 */
[----:B------:R-:W-:Y:S01]  /*b3c0*/  SYNCS.ARRIVE.TRANS64.RED.A1T0 RZ, [UR4], RZ ;  /* 0x000000ffffff79a7 */ /* 0x000fe20008100404 */
[----:B------:R-:W-:Y:S05]  /*b3d0*/  EXIT ;  /* 0x000000000000794d */ /* 0x000fea0003800000 */
.L_x_24:
[----:B-1----:R1:W2:Y:S02]  /*b3e0*/  SYNCS.PHASECHK.TRANS64.TRYWAIT P0, [R0+URZ+0x140], R2 ;  /* 0x00014002000075a7 */ /* 0x0022a400080011ff */
[----:B--2---:R-:W-:Y:S05]  /*b3f0*/  @!P0 NANOSLEEP.SYNCS 0x989680 ;  /* 0x009896800000895d */ /* 0x004fea0003900000 */
[----:B------:R-:W2:Y:S02]  /*b400*/  @!P0 SYNCS.PHASECHK.TRANS64 P0, [R0+URZ+0x140], R2 ;  /* 0x00014002000085a7 */ /* 0x000ea400080010ff */
[----:B--2---:R-:W-:Y:S05]  /*b410*/  @!P0 BRA `(.L_x_24) ;  /* 0xfffffffc00f08947 */ /* 0x004fea000383ffff */
[----:B------:R-:W-:Y:S05]  /*b420*/  BRA `(.L_x_189) ;  /* 0xffffff6400d47947 */ /* 0x000fea000383ffff */
.L_x_27:
[----:B-1----:R-:W-:-:S07]  /*b430*/  MOV R0, UR33 ;  /* 0x0000002100007c02 */ /* 0x002fce0008000f00 */
.L_x_190:
[----:B-1----:R1:W2:Y:S02]  /*b440*/  SYNCS.PHASECHK.TRANS64.TRYWAIT P0, [R0+URZ+0x40], R3 ;  /* 0x00004003000075a7 */ /* 0x0022a400080011ff */
[----:B--2---:R-:W-:Y:S05]  /*b450*/  @!P0 NANOSLEEP.SYNCS 0x989680 ;  /* 0x009896800000895d */ /* 0x004fea0003900000 */
[----:B------:R-:W2:Y:S02]  /*b460*/  @!P0 SYNCS.PHASECHK.TRANS64 P0, [R0+URZ+0x40], R3 ;  /* 0x00004003000085a7 */ /* 0x000ea400080010ff */
[----:B--2---:R-:W-:Y:S05]  /*b470*/  @!P0 BRA `(.L_x_190) ;  /* 0xfffffffc00f08947 */ /* 0x004fea000383ffff */
[----:B------:R-:W-:Y:S05]  /*b480*/  BRA `(.L_x_26) ;  /* 0xffffff6800247947 */ /* 0x000fea000383ffff */
.L_x_34:
[----:B-1----:R-:W-:-:S07]  /*b490*/  MOV R0, UR17 ;  /* 0x0000001100007c02 */ /* 0x002fce0008000f00 */
.L_x_191:
[----:B-1----:R1:W2:Y:S02]  /*b4a0*/  SYNCS.PHASECHK.TRANS64.TRYWAIT P0, [R0+URZ+0x40], R3 ;  /* 0x00004003000075a7 */ /* 0x0022a400080011ff */
[----:B--2---:R-:W-:Y:S05]  /*b4b0*/  @!P0 NANOSLEEP.SYNCS 0x989680 ;  /* 0x009896800000895d */ /* 0x004fea0003900000 */
[----:B------:R-:W2:Y:S02]  /*b4c0*/  @!P0 SYNCS.PHASECHK.TRANS64 P0, [R0+URZ+0x40], R3 ;  /* 0x00004003000085a7 */ /* 0x000ea400080010ff */
[----:B--2---:R-:W-:Y:S05]  /*b4d0*/  @!P0 BRA `(.L_x_191) ;  /* 0xfffffffc00f08947 */ /* 0x004fea000383ffff */
[----:B------:R-:W-:Y:S05]  /*b4e0*/  BRA `(.L_x_33) ;  /* 0xffffff6800e87947 */ /* 0x000fea000383ffff */
.L_x_39:
[----:B-1----:R1:W2:Y:S02]  /*b4f0*/  SYNCS.PHASECHK.TRANS64.TRYWAIT P0, [R3+URZ+0xd0], R0 ;  /* 0x0000d000030075a7 */ /* 0x0022a400080011ff */
[----:B--2---:R-:W-:Y:S05]  /*b500*/  @!P0 NANOSLEEP.SYNCS 0x989680 ;  /* 0x009896800000895d */ /* 0x004fea0003900000 */
[----:B------:R-:W2:Y:S02]  /*b510*/  @!P0 SYNCS.PHASECHK.TRANS64 P0, [R3+URZ+0xd0], R0 ;  /* 0x0000d000030085a7 */ /* 0x000ea400080010ff */
[----:B--2---:R-:W-:Y:S05]  /*b520*/  @!P0 BRA `(.L_x_39) ;  /* 0xfffffffc00f08947 */ /* 0x004fea000383ffff */
[----:B------:R-:W-:Y:S05]  /*b530*/  BRA `(.L_x_192) ;  /* 0xffffff6c008c7947 */ /* 0x000fea000383ffff */
.L_x_43:
[----:B------:R-:W-:-:S07]  /*b540*/  MOV R0, UR4 ;  /* 0x0000000400007c02 */ /* 0x000fce0008000f00 */
.L_x_193:
[----:B-1----:R1:W2:Y:S02]  /*b550*/  SYNCS.PHASECHK.TRANS64.TRYWAIT P0, [R0+URZ], R2 ;  /* 0x00000002000075a7 */ /* 0x0022a400080011ff */
[----:B--2---:R-:W-:Y:S05]  /*b560*/  @!P0 NANOSLEEP.SYNCS 0x989680 ;  /* 0x009896800000895d */ /* 0x004fea0003900000 */
[----:B------:R-:W2:Y:S02]  /*b570*/  @!P0 SYNCS.PHASECHK.TRANS64 P0, [R0+URZ], R2 ;  /* 0x00000002000085a7 */ /* 0x000ea400080010ff */
[----:B--2---:R-:W-:Y:S05]  /*b580*/  @!P0 BRA `(.L_x_193) ;  /* 0xfffffffc00f08947 */ /* 0x004fea000383ffff */
[----:B------:R-:W-:Y:S05]  /*b590*/  BRA `(.L_x_194) ;  /* 0xffffff7400387947 */ /* 0x000fea000383ffff */
.L_x_44:
[----:B------:R-:W-:-:S07]  /*b5a0*/  MOV R0, UR5 ;  /* 0x0000000500007c02 */ /* 0x000fce0008000f00 */
.L_x_195:
[----:B-1----:R1:W2:Y:S02]  /*b5b0*/  SYNCS.PHASECHK.TRANS64.TRYWAIT P0, [R0+URZ], R3 ;  /* 0x00000003000075a7 */ /* 0x0022a400080011ff */
[----:B--2---:R-:W-:Y:S05]  /*b5c0*/  @!P0 NANOSLEEP.SYNCS 0x989680 ;  /* 0x009896800000895d */ /* 0x004fea0003900000 */
[----:B------:R-:W2:Y:S02]  /*b5d0*/  @!P0 SYNCS.PHASECHK.TRANS64 P0, [R0+URZ], R3 ;  /* 0x00000003000085a7 */ /* 0x000ea400080010ff */
[----:B--2---:R-:W-:Y:S05]  /*b5e0*/  @!P0 BRA `(.L_x_195) ;  /* 0xfffffffc00f08947 */ /* 0x004fea000383ffff */
[----:B------:R-:W-:Y:S05]  /*b5f0*/  BRA `(.L_x_196) ;  /* 0xffffff7400447947 */ /* 0x000fea000383ffff */
.L_x_45:
[----:B------:R-:W-:-:S07]  /*b600*/  MOV R0, UR5 ;  /* 0x0000000500007c02 */ /* 0x000fce0008000f00 */
.L_x_197:
[----:B-1----:R1:W2:Y:S02]  /*b610*/  SYNCS.PHASECHK.TRANS64.TRYWAIT P0, [R0+URZ], R3 ;  /* 0x00000003000075a7 */ /* 0x0022a400080011ff */
[----:B--2---:R-:W-:Y:S05]  /*b620*/  @!P0 NANOSLEEP.SYNCS 0x989680 ;  /* 0x009896800000895d */ /* 0x004fea0003900000 */
[----:B------:R-:W2:Y:S02]  /*b630*/  @!P0 SYNCS.PHASECHK.TRANS64 P0, [R0+URZ], R3 ;  /* 0x00000003000085a7 */ /* 0x000ea400080010ff */
[----:B--2---:R-:W-:Y:S05]  /*b640*/  @!P0 BRA `(.L_x_197) ;  /* 0xfffffffc00f08947 */ /* 0x004fea000383ffff */
[----:B------:R-:W-:Y:S05]  /*b650*/  BRA `(.L_x_198) ;  /* 0xffffff7400507947 */ /* 0x000fea000383ffff */
.L_x_46:
[----:B------:R-:W-:-:S07]  /*b660*/  MOV R0, UR5 ;  /* 0x0000000500007c02 */ /* 0x000fce0008000f00 */
.L_x_199:
[----:B-1----:R1:W2:Y:S02]  /*b670*/  SYNCS.PHASECHK.TRANS64.TRYWAIT P0, [R0+URZ], R3 ;  /* 0x00000003000075a7 */ /* 0x0022a400080011ff */
[----:B--2---:R-:W-:Y:S05]  /*b680*/  @!P0 NANOSLEEP.SYNCS 0x989680 ;  /* 0x009896800000895d */ /* 0x004fea0003900000 */
[----:B------:R-:W2:Y:S02]  /*b690*/  @!P0 SYNCS.PHASECHK.TRANS64 P0, [R0+URZ], R3 ;  /* 0x00000003000085a7 */ /* 0x000ea400080010ff */
[----:B--2---:R-:W-:Y:S05]  /*b6a0*/  @!P0 BRA `(.L_x_199) ;  /* 0xfffffffc00f08947 */ /* 0x004fea000383ffff */
[----:B------:R-:W-:Y:S05]  /*b6b0*/  BRA `(.L_x_200) ;  /* 0xffffff74005c7947 */ /* 0x000fea000383ffff */
.L_x_47:
[----:B------:R-:W-:-:S07]  /*b6c0*/  MOV R0, UR5 ;  /* 0x0000000500007c02 */ /* 0x000fce0008000f00 */
.L_x_201:
[----:B-1----:R1:W2:Y:S02]  /*b6d0*/  SYNCS.PHASECHK.TRANS64.TRYWAIT P0, [R0+URZ], R3 ;  /* 0x00000003000075a7 */ /* 0x0022a400080011ff */
[----:B--2---:R-:W-:Y:S05]  /*b6e0*/  @!P0 NANOSLEEP.SYNCS 0x989680 ;  /* 0x009896800000895d */ /* 0x004fea0003900000 */
[----:B------:R-:W2:Y:S02]  /*b6f0*/  @!P0 SYNCS.PHASECHK.TRANS64 P0, [R0+URZ], R3 ;  /* 0x00000003000085a7 */ /* 0x000ea400080010ff */
[----:B--2---:R-:W-:Y:S05]  /*b700*/  @!P0 BRA `(.L_x_201) ;  /* 0xfffffffc00f08947 */ /* 0x004fea000383ffff */
[----:B------:R-:W-:Y:S05]  /*b710*/  BRA `(.L_x_202) ;  /* 0xffffff7400687947 */ /* 0x000fea000383ffff */
.L_x_48:
[----:B------:R-:W-:-:S07]  /*b720*/  MOV R0, UR5 ;  /* 0x0000000500007c02 */ /* 0x000fce0008000f00 */
.L_x_203:
[----:B-1----:R1:W2:Y:S02]  /*b730*/  SYNCS.PHASECHK.TRANS64.TRYWAIT P0, [R0+URZ], R3 ;  /* 0x00000003000075a7 */ /* 0x0022a400080011ff */
[----:B--2---:R-:W-:Y:S05]  /*b740*/  @!P0 NANOSLEEP.SYNCS 0x989680 ;  /* 0x009896800000895d */ /* 0x004fea0003900000 */
[----:B------:R-:W2:Y:S02]  /*b750*/  @!P0 SYNCS.PHASECHK.TRANS64 P0, [R0+URZ], R3 ;  /* 0x00000003000085a7 */ /* 0x000ea400080010ff */
[----:B--2---:R-:W-:Y:S05]  /*b760*/  @!P0 BRA `(.L_x_203) ;  /* 0xfffffffc00f08947 */ /* 0x004fea000383ffff */
[----:B------:R-:W-:Y:S05]  /*b770*/  BRA `(.L_x_204) ;  /* 0xffffff7400747947 */ /* 0x000fea000383ffff */
.L_x_49:
[----:B------:R-:W-:-:S07]  /*b780*/  MOV R0, UR5 ;  /* 0x0000000500007c02 */ /* 0x000fce0008000f00 */
.L_x_205:
[----:B-1----:R1:W2:Y:S02]  /*b790*/  SYNCS.PHASECHK.TRANS64.TRYWAIT P0, [R0+URZ], R3 ;  /* 0x00000003000075a7 */ /* 0x0022a400080011ff */
[----:B--2---:R-:W-:Y:S05]  /*b7a0*/  @!P0 NANOSLEEP.SYNCS 0x989680 ;  /* 0x009896800000895d */ /* 0x004fea0003900000 */
[----:B------:R-:W2:Y:S02]  /*b7b0*/  @!P0 SYNCS.PHASECHK.TRANS64 P0, [R0+URZ], R3 ;  /* 0x00000003000085a7 */ /* 0x000ea400080010ff */
[----:B--2---:R-:W-:Y:S05]  /*b7c0*/  @!P0 BRA `(.L_x_205) ;  /* 0xfffffffc00f08947 */ /* 0x004fea000383ffff */
[----:B------:R-:W-:Y:S05]  /*b7d0*/  BRA `(.L_x_206) ;  /* 0xffffff7400807947 */ /* 0x000fea000383ffff */
.L_x_52:
[----:B-1----:R1:W2:Y:S02]  /*b7e0*/  SYNCS.PHASECHK.TRANS64.TRYWAIT P0, [R0+URZ+0x130], R4 ;  /* 0x00013004000075a7 */ /* 0x0022a400080011ff */
[----:B--2---:R-:W-:Y:S05]  /*b7f0*/  @!P0 NANOSLEEP.SYNCS 0x989680 ;  /* 0x009896800000895d */ /* 0x004fea0003900000 */
[----:B------:R-:W2:Y:S02]  /*b800*/  @!P0 SYNCS.PHASECHK.TRANS64 P0, [R0+URZ+0x130], R4 ;  /* 0x00013004000085a7 */ /* 0x000ea400080010ff */
[----:B--2---:R-:W-:Y:S05]  /*b810*/  @!P0 BRA `(.L_x_52) ;  /* 0xfffffffc00f08947 */ /* 0x004fea000383ffff */
[----:B------:R-:W-:Y:S05]  /*b820*/  BRA `(.L_x_207) ;  /* 0xffffff7400e47947 */ /* 0x000fea000383ffff */
.L_x_53:
[----:B------:R-:W-:-:S07]  /*b830*/  MOV R0, UR4 ;  /* 0x0000000400007c02 */ /* 0x000fce0008000f00 */
.L_x_208:
[----:B-1----:R1:W2:Y:S02]  /*b840*/  SYNCS.PHASECHK.TRANS64.TRYWAIT P0, [R0+URZ+0xe0], R5 ;  /* 0x0000e005000075a7 */ /* 0x0022a400080011ff */
[----:B--2---:R-:W-:Y:S05]  /*b850*/  @!P0 NANOSLEEP.SYNCS 0x989680 ;  /* 0x009896800000895d */ /* 0x004fea0003900000 */
[----:B------:R-:W2:Y:S02]  /*b860*/  @!P0 SYNCS.PHASECHK.TRANS64 P0, [R0+URZ+0xe0], R5 ;  /* 0x0000e005000085a7 */ /* 0x000ea400080010ff */
[----:B--2---:R-:W-:Y:S05]  /*b870*/  @!P0 BRA `(.L_x_208) ;  /* 0xfffffffc00f08947 */ /* 0x004fea000383ffff */
[----:B------:R-:W-:Y:S05]  /*b880*/  BRA `(.L_x_209) ;  /* 0xffffff7400f47947 */ /* 0x000fea000383ffff */
.L_x_54:
[----:B-1----:R1:W2:Y:S02]  /*b890*/  SYNCS.PHASECHK.TRANS64.TRYWAIT P1, [R0+URZ+0xd0], R4 ;  /* 0x0000d004000075a7 */ /* 0x0022a400080211ff */
[----:B--2---:R-:W-:Y:S05]  /*b8a0*/  @!P1 NANOSLEEP.SYNCS 0x989680 ;  /* 0x009896800000995d */ /* 0x004fea0003900000 */
[----:B------:R-:W2:Y:S02]  /*b8b0*/  @!P1 SYNCS.PHASECHK.TRANS64 P1, [R0+URZ+0xd0], R4 ;  /* 0x0000d004000095a7 */ /* 0x000ea400080210ff */
[----:B--2---:R-:W-:Y:S05]  /*b8c0*/  @!P1 BRA `(.L_x_54) ;  /* 0xfffffffc00f09947 */ /* 0x004fea000383ffff */
[----:B------:R-:W-:Y:S05]  /*b8d0*/  BRA `(.L_x_210) ;  /* 0xffffff7800247947 */ /* 0x000fea000383ffff */
.L_x_57:
[----:B------:R-:W-:-:S07]  /*b8e0*/  MOV R0, UR4 ;  /* 0x0000000400007c02 */ /* 0x000fce0008000f00 */
.L_x_211:
[----:B-1----:R1:W2:Y:S02]  /*b8f0*/  SYNCS.PHASECHK.TRANS64.TRYWAIT P0, [R0+URZ+0xe0], R2 ;  /* 0x0000e002000075a7 */ /* 0x0022a400080011ff */
[----:B--2---:R-:W-:Y:S05]  /*b900*/  @!P0 NANOSLEEP.SYNCS 0x989680 ;  /* 0x009896800000895d */ /* 0x004fea0003900000 */
[----:B------:R-:W2:Y:S02]  /*b910*/  @!P0 SYNCS.PHASECHK.TRANS64 P0, [R0+URZ+0xe0], R2 ;  /* 0x0000e002000085a7 */ /* 0x000ea400080010ff */
[----:B--2---:R-:W-:Y:S05]  /*b920*/  @!P0 BRA `(.L_x_211) ;  /* 0xfffffffc00f08947 */ /* 0x004fea000383ffff */
[----:B------:R-:W-:Y:S05]  /*b930*/  BRA `(.L_x_56) ;  /* 0xffffff7800787947 */ /* 0x000fea000383ffff */
.L_x_66:
[----:B-1----:R-:W-:-:S04]  /*b940*/  MOV R5, UR5 ;  /* 0x0000000500057c02 */ /* 0x002fc80008000f00 */
[----:B------:R1:W2:Y:S03]  /*b950*/  SYNCS.PHASECHK.TRANS64.TRYWAIT P0, [R5+URZ+0x8], R6 ;  /* 0x00000806050075a7 */ /* 0x0002a600080011ff */
[----:B--2---:R-:W-:Y:S05]  /*b960*/  @!P0 NANOSLEEP.SYNCS 0x989680 ;  /* 0x009896800000895d */ /* 0x004fea0003900000 */
[----:B------:R-:W2:Y:S02]  /*b970*/  @!P0 SYNCS.PHASECHK.TRANS64 P0, [R5+URZ+0x8], R6 ;  /* 0x00000806050085a7 */ /* 0x000ea400080010ff */
[----:B--2---:R-:W-:Y:S05]  /*b980*/  @!P0 BRA `(.L_x_66) ;  /* 0xfffffffc00ec8947 */ /* 0x004fea000383ffff */
[----:B------:R-:W-:Y:S05]  /*b990*/  BRA `(.L_x_65) ;  /* 0xffffff7c00307947 */ /* 0x000fea000383ffff */
.L_x_68:
[----:B------:R-:W-:Y:S01]  /*b9a0*/  BSSY B0, `(.L_x_212) ;  /* 0x0000006000007945 */ /* 0x000fe20003800000 */
[----:B------:R-:W-:-:S07]  /*b9b0*/  MOV R15, 0xffffffff ;  /* 0xffffffff000f7802 */ /* 0x000fce0000000f00 */
[----:B-1---5:R-:W-:Y:S05]  /*b9c0*/  WARPSYNC.COLLECTIVE R15, `(.L_x_213) ;  /* 0x000000000f0c7348 */ /* 0x022fea0003c00000 */
[----:B------:R-:W-:Y:S02]  /*b9d0*/  ELECT P6, UR79, PT ;  /* 0x00000000004f782f */ /* 0x000fe400038c0000 */
[----:B------:R-:W-:Y:S01]  /*b9e0*/  MOV R14, UR79 ;  /* 0x0000004f000e7c02 */ /* 0x000fe20008000f00 */
[----:B-1---5:R-:W-:Y:S10]  /*b9f0*/  ENDCOLLECTIVE ;  /* 0x000000000000791b */ /* 0x022ff40003800000 */
.L_x_213:
[----:B------:R-:W-:Y:S05]  /*ba00*/  BSYNC B0 ;  /* 0x0000000000007941 */ /* 0x000fea0003800000 */
.L_x_212:
[----:B------:R-:W-:Y:S01]  /*ba10*/  PLOP3.LUT P0, PT, P6, PT, PT, 0x80, 0x8 ;  /* 0x000000000008781c */ /* 0x000fe2000370f070 */
[----:B------:R-:W-:-:S12]  /*ba20*/  BRA `(.L_x_214) ;  /* 0xffffff7c005c7947 */ /* 0x000fd8000383ffff */
.L_x_70:
[----:B-1----:R-:W-:-:S04]  /*ba30*/  MOV R3, UR5 ;  /* 0x0000000500037c02 */ /* 0x002fc80008000f00 */
[----:B------:R1:W2:Y:S03]  /*ba40*/  SYNCS.PHASECHK.TRANS64.TRYWAIT P0, [R3+URZ+0x8], R4 ;  /* 0x00000804030075a7 */ /* 0x0002a600080011ff */
[----:B--2---:R-:W-:Y:S05]  /*ba50*/  @!P0 NANOSLEEP.SYNCS 0x989680 ;  /* 0x009896800000895d */ /* 0x004fea0003900000 */
[----:B------:R-:W2:Y:S02]  /*ba60*/  @!P0 SYNCS.PHASECHK.TRANS64 P0, [R3+URZ+0x8], R4 ;  /* 0x00000804030085a7 */ /* 0x000ea400080010ff */
[----:B--2---:R-:W-:Y:S05]  /*ba70*/  @!P0 BRA `(.L_x_70) ;  /* 0xfffffffc00ec8947 */ /* 0x004fea000383ffff */
[----:B------:R-:W-:Y:S05]  /*ba80*/  BRA `(.L_x_69) ;  /* 0xffffff7c00607947 */ /* 0x000fea000383ffff */
.L_x_71:
[----:B-1----:R1:W2:Y:S02]  /*ba90*/  SYNCS.PHASECHK.TRANS64.TRYWAIT P0, [R0+URZ+0xd0], R4 ;  /* 0x0000d004000075a7 */ /* 0x0022a400080011ff */
[----:B--2---:R-:W-:Y:S05]  /*baa0*/  @!P0 NANOSLEEP.SYNCS 0x989680 ;  /* 0x009896800000895d */ /* 0x004fea0003900000 */
[----:B------:R-:W2:Y:S02]  /*bab0*/  @!P0 SYNCS.PHASECHK.TRANS64 P0, [R0+URZ+0xd0], R4 ;  /* 0x0000d004000085a7 */ /* 0x000ea400080010ff */
[----:B--2---:R-:W-:Y:S05]  /*bac0*/  @!P0 BRA `(.L_x_71) ;  /* 0xfffffffc00f08947 */ /* 0x004fea000383ffff */
[----:B------:R-:W-:Y:S05]  /*bad0*/  BRA `(.L_x_215) ;  /* 0xffffff80004c7947 */ /* 0x000fea000383ffff */
.L_x_73:
[----:B------:R-:W-:-:S07]  /*bae0*/  MOV R0, UR31 ;  /* 0x0000001f00007c02 */ /* 0x000fce0008000f00 */
.L_x_216:
[----:B-1----:R1:W2:Y:S02]  /*baf0*/  SYNCS.PHASECHK.TRANS64.TRYWAIT P0, [R0+URZ+0x110], R4 ;  /* 0x00011004000075a7 */ /* 0x0022a400080011ff */
[----:B--2---:R-:W-:Y:S05]  /*bb00*/  @!P0 NANOSLEEP.SYNCS 0x989680 ;  /* 0x009896800000895d */ /* 0x004fea0003900000 */
[----:B------:R-:W2:Y:S02]  /*bb10*/  @!P0 SYNCS.PHASECHK.TRANS64 P0, [R0+URZ+0x110], R4 ;  /* 0x00011004000085a7 */ /* 0x000ea400080010ff */
[----:B--2---:R-:W-:Y:S05]  /*bb20*/  @!P0 BRA `(.L_x_216) ;  /* 0xfffffffc00f08947 */ /* 0x004fea000383ffff */
[----:B------:R-:W-:Y:S05]  /*bb30*/  BRA `(.L_x_217) ;  /* 0xffffff8000987947 */ /* 0x000fea000383ffff */
.L_x_76:
[----:B------:R-:W-:Y:S07]  /*bb40*/  MOV R0, UR5 ;  /* 0x0000000500007c02 */ /* 0x000fee0008000f00 */
.L_x_218:
[----:B-1----:R1:W2:Y:S02]  /*bb50*/  SYNCS.PHASECHK.TRANS64.TRYWAIT P0, [R0+URZ], R4 ;  /* 0x00000004000075a7 */ /* 0x0022a400080011ff */
[----:B--2---:R-:W-:Y:S05]  /*bb60*/  @!P0 NANOSLEEP.SYNCS 0x989680 ;  /* 0x009896800000895d */ /* 0x004fea0003900000 */
[----:B------:R-:W2:Y:S02]  /*bb70*/  @!P0 SYNCS.PHASECHK.TRANS64 P0, [R0+URZ], R4 ;  /* 0x00000004000085a7 */ /* 0x000ea400080010ff */
[----:B--2---:R-:W-:Y:S05]  /*bb80*/  @!P0 BRA `(.L_x_218) ;  /* 0xfffffffc00f08947 */ /* 0x004fea000383ffff */
[----:B------:R-:W-:Y:S05]  /*bb90*/  BRA `(.L_x_75) ;  /* 0xffffff8000ac7947 */ /* 0x000fea000383ffff */
.L_x_80:
[----:B-1----:R-:W-:-:S07]  /*bba0*/  MOV R0, UR4 ;  /* 0x0000000400007c02 */ /* 0x002fce0008000f00 */
.L_x_219:
[----:B-1----:R1:W2:Y:S02]  /*bbb0*/  SYNCS.PHASECHK.TRANS64.TRYWAIT P0, [R0+URZ], R2 ;  /* 0x00000002000075a7 */ /* 0x0022a400080011ff */
[----:B--2---:R-:W-:Y:S05]  /*bbc0*/  @!P0 NANOSLEEP.SYNCS 0x989680 ;  /* 0x009896800000895d */ /* 0x004fea0003900000 */
[----:B------:R-:W2:Y:S02]  /*bbd0*/  @!P0 SYNCS.PHASECHK.TRANS64 P0, [R0+URZ], R2 ;  /* 0x00000002000085a7 */ /* 0x000ea400080010ff */
[----:B--2---:R-:W-:Y:S05]  /*bbe0*/  @!P0 BRA `(.L_x_219) ;  /* 0xfffffffc00f08947 */ /* 0x004fea000383ffff */
[----:B------:R-:W-:Y:S05]  /*bbf0*/  BRA `(.L_x_220) ;  /* 0xffffff8400a07947 */ /* 0x000fea000383ffff */
.L_x_81:
[----:B------:R-:W-:-:S07]  /*bc00*/  MOV R0, UR5 ;  /* 0x0000000500007c02 */ /* 0x000fce0008000f00 */
.L_x_221:
[----:B-1----:R1:W2:Y:S02]  /*bc10*/  SYNCS.PHASECHK.TRANS64.TRYWAIT P0, [R0+URZ], R3 ;  /* 0x00000003000075a7 */ /* 0x0022a400080011ff */
[----:B--2---:R-:W-:Y:S05]  /*bc20*/  @!P0 NANOSLEEP.SYNCS 0x989680 ;  /* 0x009896800000895d */ /* 0x004fea0003900000 */
[----:B------:R-:W2:Y:S02]  /*bc30*/  @!P0 SYNCS.PHASECHK.TRANS64 P0, [R0+URZ], R3 ;  /* 0x00000003000085a7 */ /* 0x000ea400080010ff */
[----:B--2---:R-:W-:Y:S05]  /*bc40*/  @!P0 BRA `(.L_x_221) ;  /* 0xfffffffc00f08947 */ /* 0x004fea000383ffff */
[----:B------:R-:W-:Y:S05]  /*bc50*/  BRA `(.L_x_222) ;  /* 0xffffff8400ac7947 */ /* 0x000fea000383ffff */
.L_x_82:
[----:B------:R-:W-:-:S07]  /*bc60*/  MOV R0, UR5 ;  /* 0x0000000500007c02 */ /* 0x000fce0008000f00 */
.L_x_223:
[----:B-1----:R1:W2:Y:S02]  /*bc70*/  SYNCS.PHASECHK.TRANS64.TRYWAIT P0, [R0+URZ], R3 ;  /* 0x00000003000075a7 */ /* 0x0022a400080011ff */
[----:B--2---:R-:W-:Y:S05]  /*bc80*/  @!P0 NANOSLEEP.SYNCS 0x989680 ;  /* 0x009896800000895d */ /* 0x004fea0003900000 */
[----:B------:R-:W2:Y:S02]  /*bc90*/  @!P0 SYNCS.PHASECHK.TRANS64 P0, [R0+URZ], R3 ;  /* 0x00000003000085a7 */ /* 0x000ea400080010ff */
[----:B--2---:R-:W-:Y:S05]  /*bca0*/  @!P0 BRA `(.L_x_223) ;  /* 0xfffffffc00f08947 */ /* 0x004fea000383ffff */
[----:B------:R-:W-:Y:S05]  /*bcb0*/  BRA `(.L_x_224) ;  /* 0xffffff8400b87947 */ /* 0x000fea000383ffff */
.L_x_85:
[----:B------:R-:W-:-:S07]  /*bcc0*/  MOV R0, UR26 ;  /* 0x0000001a00007c02 */ /* 0x000fce0008000f00 */
.L_x_225:
[----:B-1----:R1:W2:Y:S02]  /*bcd0*/  SYNCS.PHASECHK.TRANS64.TRYWAIT P1, [R0+URZ+0x150], R2 ;  /* 0x00015002000075a7 */ /* 0x0022a400080211ff */
[----:B--2---:R-:W-:Y:S05]  /*bce0*/  @!P1 NANOSLEEP.SYNCS 0x989680 ;  /* 0x009896800000995d */ /* 0x004fea0003900000 */
[----:B------:R-:W2:Y:S02]  /*bcf0*/  @!P1 SYNCS.PHASECHK.TRANS64 P1, [R0+URZ+0x150], R2 ;  /* 0x00015002000095a7 */ /* 0x000ea400080210ff */
[----:B--2---:R-:W-:Y:S05]  /*bd00*/  @!P1 BRA `(.L_x_225) ;  /* 0xfffffffc00f09947 */ /* 0x004fea000383ffff */
[----:B------:R-:W-:Y:S05]  /*bd10*/  BRA `(.L_x_226) ;  /* 0xffffff8800047947 */ /* 0x000fea000383ffff */
.L_x_90:
[----:B--2---:R2:W3:Y:S02]  /*bd20*/  SYNCS.PHASECHK.TRANS64.TRYWAIT P0, [R12+URZ+0xd0], R0 ;  /* 0x0000d0000c0075a7 */ /* 0x0044e400080011ff */
[----:B---3--:R-:W-:Y:S05]  /*bd30*/  @!P0 NANOSLEEP.SYNCS 0x989680 ;  /* 0x009896800000895d */ /* 0x008fea0003900000 */
[----:B------:R-:W3:Y:S02]  /*bd40*/  @!P0 SYNCS.PHASECHK.TRANS64 P0, [R12+URZ+0xd0], R0 ;  /* 0x0000d0000c0085a7 */ /* 0x000ee400080010ff */
[----:B---3--:R-:W-:Y:S05]  /*bd50*/  @!P0 BRA `(.L_x_90) ;  /* 0xfffffffc00f08947 */ /* 0x008fea000383ffff */
[----:B------:R-:W-:Y:S05]  /*bd60*/  BRA `(.L_x_227) ;  /* 0xffffff8c00387947 */ /* 0x000fea000383ffff */
.L_x_93:
[----:B--2---:R-:W-:Y:S07]  /*bd70*/  MOV R0, UR21 ;  /* 0x0000001500007c02 */ /* 0x004fee0008000f00 */
.L_x_228:
[----:B--2---:R2:W3:Y:S02]  /*bd80*/  SYNCS.PHASECHK.TRANS64.TRYWAIT P2, [R0+URZ+0xc8], R6 ;  /* 0x0000c806000075a7 */ /* 0x0044e400080411ff */
[----:B---3--:R-:W-:Y:S05]  /*bd90*/  @!P2 NANOSLEEP.SYNCS 0x989680 ;  /* 0x009896800000a95d */ /* 0x008fea0003900000 */
[----:B------:R-:W3:Y:S02]  /*bda0*/  @!P2 SYNCS.PHASECHK.TRANS64 P2, [R0+URZ+0xc8], R6 ;  /* 0x0000c8060000a5a7 */ /* 0x000ee400080410ff */
[----:B---3--:R-:W-:Y:S05]  /*bdb0*/  @!P2 BRA `(.L_x_228) ;  /* 0xfffffffc00f0a947 */ /* 0x008fea000383ffff */
[----:B------:R-:W-:Y:S05]  /*bdc0*/  BRA `(.L_x_92) ;  /* 0xffffff9000a47947 */ /* 0x000fea000383ffff */
.L_x_96:
[----:B------:R-:W-:Y:S07]  /*bdd0*/  MOV R0, UR21 ;  /* 0x0000001500007c02 */ /* 0x000fee0008000f00 */
.L_x_229:
[----:B--2---:R2:W3:Y:S02]  /*bde0*/  SYNCS.PHASECHK.TRANS64.TRYWAIT P0, [R0+URZ+0xa0], R10 ;  /* 0x0000a00a000075a7 */ /* 0x0044e400080011ff */
[----:B---3--:R-:W-:Y:S05]  /*bdf0*/  @!P0 NANOSLEEP.SYNCS 0x989680 ;  /* 0x009896800000895d */ /* 0x008fea0003900000 */
[----:B------:R-:W3:Y:S02]  /*be00*/  @!P0 SYNCS.PHASECHK.TRANS64 P0, [R0+URZ+0xa0], R10 ;  /* 0x0000a00a000085a7 */ /* 0x000ee400080010ff */
[----:B---3--:R-:W-:Y:S05]  /*be10*/  @!P0 BRA `(.L_x_229) ;  /* 0xfffffffc00f08947 */ /* 0x008fea000383ffff */
[----:B------:R-:W-:Y:S05]  /*be20*/  BRA `(.L_x_230) ;  /* 0xffffff9400007947 */ /* 0x000fea000383ffff */
.L_x_97:
[----:B------:R-:W-:Y:S07]  /*be30*/  MOV R0, UR21 ;  /* 0x0000001500007c02 */ /* 0x000fee0008000f00 */
.L_x_231:
[----:B--2---:R2:W3:Y:S02]  /*be40*/  SYNCS.PHASECHK.TRANS64.TRYWAIT P0, [R0+URZ+0xa8], R10 ;  /* 0x0000a80a000075a7 */ /* 0x0044e400080011ff */
[----:B---3--:R-:W-:Y:S05]  /*be50*/  @!P0 NANOSLEEP.SYNCS 0x989680 ;  /* 0x009896800000895d */ /* 0x008fea0003900000 */
[----:B------:R-:W3:Y:S02]  /*be60*/  @!P0 SYNCS.PHASECHK.TRANS64 P0, [R0+URZ+0xa8], R10 ;  /* 0x0000a80a000085a7 */ /* 0x000ee400080010ff */
[----:B---3--:R-:W-:Y:S05]  /*be70*/  @!P0 BRA `(.L_x_231) ;  /* 0xfffffffc00f08947 */ /* 0x008fea000383ffff */
[----:B------:R-:W-:Y:S05]  /*be80*/  BRA `(.L_x_232) ;  /* 0xffffff9400547947 */ /* 0x000fea000383ffff */
.L_x_98:
[----:B------:R-:W-:Y:S07]  /*be90*/  MOV R0, UR21 ;  /* 0x0000001500007c02 */ /* 0x000fee0008000f00 */
.L_x_233:
[----:B--2---:R2:W3:Y:S02]  /*bea0*/  SYNCS.PHASECHK.TRANS64.TRYWAIT P0, [R0+URZ+0xb0], R10 ;  /* 0x0000b00a000075a7 */ /* 0x0044e400080011ff */
[----:B---3--:R-:W-:Y:S05]  /*beb0*/  @!P0 NANOSLEEP.SYNCS 0x989680 ;  /* 0x009896800000895d */ /* 0x008fea0003900000 */
[----:B------:R-:W3:Y:S02]  /*bec0*/  @!P0 SYNCS.PHASECHK.TRANS64 P0, [R0+URZ+0xb0], R10 ;  /* 0x0000b00a000085a7 */ /* 0x000ee400080010ff */
[----:B---3--:R-:W-:Y:S05]  /*bed0*/  @!P0 BRA `(.L_x_233) ;  /* 0xfffffffc00f08947 */ /* 0x008fea000383ffff */
[----:B------:R-:W-:Y:S05]  /*bee0*/  BRA `(.L_x_234) ;  /* 0xffffff9400b07947 */ /* 0x000fea000383ffff */
.L_x_99:
[----:B------:R-:W-:Y:S07]  /*bef0*/  MOV R0, UR21 ;  /* 0x0000001500007c02 */ /* 0x000fee0008000f00 */
.L_x_235:
[----:B--2---:R2:W3:Y:S02]  /*bf00*/  SYNCS.PHASECHK.TRANS64.TRYWAIT P0, [R0+URZ+0xb8], R10 ;  /* 0x0000b80a000075a7 */ /* 0x0044e400080011ff */
[----:B---3--:R-:W-:Y:S05]  /*bf10*/  @!P0 NANOSLEEP.SYNCS 0x989680 ;  /* 0x009896800000895d */ /* 0x008fea0003900000 */
[----:B------:R-:W3:Y:S02]  /*bf20*/  @!P0 SYNCS.PHASECHK.TRANS64 P0, [R0+URZ+0xb8], R10 ;  /* 0x0000b80a000085a7 */ /* 0x000ee400080010ff */
[----:B---3--:R-:W-:Y:S05]  /*bf30*/  @!P0 BRA `(.L_x_235) ;  /* 0xfffffffc00f08947 */ /* 0x008fea000383ffff */
[----:B------:R-:W-:Y:S05]  /*bf40*/  BRA `(.L_x_236) ;  /* 0xffffff9800087947 */ /* 0x000fea000383ffff */
.L_x_100:
[----:B------:R-:W-:Y:S07]  /*bf50*/  MOV R0, UR21 ;  /* 0x0000001500007c02 */ /* 0x000fee0008000f00 */
.L_x_237:
[----:B--2---:R2:W3:Y:S02]  /*bf60*/  SYNCS.PHASECHK.TRANS64.TRYWAIT P0, [R0+URZ+0xa0], R9 ;  /* 0x0000a009000075a7 */ /* 0x0044e400080011ff */
[----:B---3--:R-:W-:Y:S05]  /*bf70*/  @!P0 NANOSLEEP.SYNCS 0x989680 ;  /* 0x009896800000895d */ /* 0x008fea0003900000 */
[----:B------:R-:W3:Y:S02]  /*bf80*/  @!P0 SYNCS.PHASECHK.TRANS64 P0, [R0+URZ+0xa0], R9 ;  /* 0x0000a009000085a7 */ /* 0x000ee400080010ff */
[----:B---3--:R-:W-:Y:S05]  /*bf90*/  @!P0 BRA `(.L_x_237) ;  /* 0xfffffffc00f08947 */ /* 0x008fea000383ffff */
[----:B------:R-:W-:Y:S05]  /*bfa0*/  BRA `(.L_x_238) ;  /* 0xffffff9800687947 */ /* 0x000fea000383ffff */
.L_x_101:
[----:B------:R-:W-:Y:S07]  /*bfb0*/  MOV R0, UR21 ;  /* 0x0000001500007c02 */ /* 0x000fee0008000f00 */
.L_x_239:
[----:B--2---:R2:W3:Y:S02]  /*bfc0*/  SYNCS.PHASECHK.TRANS64.TRYWAIT P0, [R0+URZ+0xa8], R9 ;  /* 0x0000a809000075a7 */ /* 0x0044e400080011ff */
[----:B---3--:R-:W-:Y:S05]  /*bfd0*/  @!P0 NANOSLEEP.SYNCS 0x989680 ;  /* 0x009896800000895d */ /* 0x008fea0003900000 */
[----:B------:R-:W3:Y:S02]  /*bfe0*/  @!P0 SYNCS.PHASECHK.TRANS64 P0, [R0+URZ+0xa8], R9 ;  /* 0x0000a809000085a7 */ /* 0x000ee400080010ff */
[----:B---3--:R-:W-:Y:S05]  /*bff0*/  @!P0 BRA `(.L_x_239) ;  /* 0xfffffffc00f08947 */ /* 0x008fea000383ffff */
[----:B------:R-:W-:Y:S05]  /*c000*/  BRA `(.L_x_240) ;  /* 0xffffff9800c87947 */ /* 0x000fea000383ffff */
.L_x_102:
[----:B------:R-:W-:Y:S07]  /*c010*/  MOV R0, UR21 ;  /* 0x0000001500007c02 */ /* 0x000fee0008000f00 */
.L_x_241:
[----:B--2---:R2:W3:Y:S02]  /*c020*/  SYNCS.PHASECHK.TRANS64.TRYWAIT P0, [R0+URZ+0xb0], R9 ;  /* 0x0000b009000075a7 */ /* 0x0044e400080011ff */
[----:B---3--:R-:W-:Y:S05]  /*c030*/  @!P0 NANOSLEEP.SYNCS 0x989680 ;  /* 0x009896800000895d */ /* 0x008fea0003900000 */
[----:B------:R-:W3:Y:S02]  /*c040*/  @!P0 SYNCS.PHASECHK.TRANS64 P0, [R0+URZ+0xb0], R9 ;  /* 0x0000b009000085a7 */ /* 0x000ee400080010ff */
[----:B---3--:R-:W-:Y:S05]  /*c050*/  @!P0 BRA `(.L_x_241) ;  /* 0xfffffffc00f08947 */ /* 0x008fea000383ffff */
[----:B------:R-:W-:Y:S05]  /*c060*/  BRA `(.L_x_242) ;  /* 0xffffff9c00287947 */ /* 0x000fea000383ffff */
.L_x_103:
[----:B------:R-:W-:Y:S07]  /*c070*/  MOV R0, UR21 ;  /* 0x0000001500007c02 */ /* 0x000fee0008000f00 */
.L_x_243:
[----:B--2---:R2:W3:Y:S02]  /*c080*/  SYNCS.PHASECHK.TRANS64.TRYWAIT P0, [R0+URZ+0xb8], R9 ;  /* 0x0000b809000075a7 */ /* 0x0044e400080011ff */
[----:B---3--:R-:W-:Y:S05]  /*c090*/  @!P0 NANOSLEEP.SYNCS 0x989680 ;  /* 0x009896800000895d */ /* 0x008fea0003900000 */
[----:B------:R-:W3:Y:S02]  /*c0a0*/  @!P0 SYNCS.PHASECHK.TRANS64 P0, [R0+URZ+0xb8], R9 ;  /* 0x0000b809000085a7 */ /* 0x000ee400080010ff */
[----:B---3--:R-:W-:Y:S05]  /*c0b0*/  @!P0 BRA `(.L_x_243) ;  /* 0xfffffffc00f08947 */ /* 0x008fea000383ffff */
[----:B------:R-:W-:Y:S05]  /*c0c0*/  BRA `(.L_x_244) ;  /* 0xffffff9c00847947 */ /* 0x000fea000383ffff */
.L_x_105:
[----:B------:R-:W-:-:S07]  /*c0d0*/  MOV R0, UR21 ;  /* 0x0000001500007c02 */ /* 0x000fce0008000f00 */
.L_x_245:
[----:B--2---:R2:W4:Y:S02]  /*c0e0*/  SYNCS.PHASECHK.TRANS64.TRYWAIT P0, [R0+URZ+0xa0], R10 ;  /* 0x0000a00a000075a7 */ /* 0x00452400080011ff */
[----:B----4-:R-:W-:Y:S05]  /*c0f0*/  @!P0 NANOSLEEP.SYNCS 0x989680 ;  /* 0x009896800000895d */ /* 0x010fea0003900000 */
[----:B------:R-:W4:Y:S02]  /*c100*/  @!P0 SYNCS.PHASECHK.TRANS64 P0, [R0+URZ+0xa0], R10 ;  /* 0x0000a00a000085a7 */ /* 0x000f2400080010ff */
[----:B----4-:R-:W-:Y:S05]  /*c110*/  @!P0 BRA `(.L_x_245) ;  /* 0xfffffffc00f08947 */ /* 0x010fea000383ffff */
[----:B------:R-:W-:Y:S05]  /*c120*/  BRA `(.L_x_246) ;  /* 0xffffffa0000c7947 */ /* 0x000fea000383ffff */
.L_x_106:
[----:B--2---:R-:W-:-:S07]  /*c130*/  MOV R0, UR21 ;  /* 0x0000001500007c02 */ /* 0x004fce0008000f00 */
.L_x_247:
[----:B--2---:R2:W4:Y:S02]  /*c140*/  SYNCS.PHASECHK.TRANS64.TRYWAIT P0, [R0+URZ+0xa8], R10 ;  /* 0x0000a80a000075a7 */ /* 0x00452400080011ff */
[----:B----4-:R-:W-:Y:S05]  /*c150*/  @!P0 NANOSLEEP.SYNCS 0x989680 ;  /* 0x009896800000895d */ /* 0x010fea0003900000 */
[----:B------:R-:W4:Y:S02]  /*c160*/  @!P0 SYNCS.PHASECHK.TRANS64 P0, [R0+URZ+0xa8], R10 ;  /* 0x0000a80a000085a7 */ /* 0x000f2400080010ff */
[----:B----4-:R-:W-:Y:S05]  /*c170*/  @!P0 BRA `(.L_x_247) ;  /* 0xfffffffc00f08947 */ /* 0x010fea000383ffff */
[----:B------:R-:W-:Y:S05]  /*c180*/  BRA `(.L_x_248) ;  /* 0xffffff9c00fc7947 */ /* 0x000fea000383ffff */
.L_x_107:
[----:B------:R-:W-:-:S07]  /*c190*/  MOV R2, UR21 ;  /* 0x0000001500027c02 */ /* 0x000fce0008000f00 */
.L_x_249:
[----:B--2---:R2:W4:Y:S02]  /*c1a0*/  SYNCS.PHASECHK.TRANS64.TRYWAIT P0, [R2+URZ+0xb0], R10 ;  /* 0x0000b00a020075a7 */ /* 0x00452400080011ff */
[----:B----4-:R-:W-:Y:S05]  /*c1b0*/  @!P0 NANOSLEEP.SYNCS 0x989680 ;  /* 0x009896800000895d */ /* 0x010fea0003900000 */
[----:B------:R-:W4:Y:S02]  /*c1c0*/  @!P0 SYNCS.PHASECHK.TRANS64 P0, [R2+URZ+0xb0], R10 ;  /* 0x0000b00a020085a7 */ /* 0x000f2400080010ff */
[----:B----4-:R-:W-:Y:S05]  /*c1d0*/  @!P0 BRA `(.L_x_249) ;  /* 0xfffffffc00f08947 */ /* 0x010fea000383ffff */
[----:B------:R-:W-:Y:S05]  /*c1e0*/  BRA `(.L_x_250) ;  /* 0xffffff9c00f07947 */ /* 0x000fea000383ffff */
.L_x_109:
[----:B-1----:R1:W2:Y:S02]  /*c1f0*/  SYNCS.PHASECHK.TRANS64.TRYWAIT P0, [R3+URZ+0xd0], R0 ;  /* 0x0000d000030075a7 */ /* 0x0022a400080011ff */
[----:B--2---:R-:W-:Y:S05]  /*c200*/  @!P0 NANOSLEEP.SYNCS 0x989680 ;  /* 0x009896800000895d */ /* 0x004fea0003900000 */
[----:B------:R-:W2:Y:S02]  /*c210*/  @!P0 SYNCS.PHASECHK.TRANS64 P0, [R3+URZ+0xd0], R0 ;  /* 0x0000d000030085a7 */ /* 0x000ea400080010ff */
[----:B--2---:R-:W-:Y:S05]  /*c220*/  @!P0 BRA `(.L_x_109) ;  /* 0xfffffffc00f08947 */ /* 0x004fea000383ffff */
[----:B------:R-:W-:Y:S05]  /*c230*/  BRA `(.L_x_251) ;  /* 0xffffffa000c87947 */ /* 0x000fea000383ffff */
.L_x_120:
[----:B-1----:R-:W-:Y:S04]  /*c240*/  MOV R2, UR43 ;  /* 0x0000002b00027c02 */ /* 0x002fe80008000f00 */
[----:B------:R1:W2:Y:S03]  /*c250*/  SYNCS.PHASECHK.TRANS64.TRYWAIT P1, [R2+URZ+0x80], R3 ;  /* 0x00008003020075a7 */ /* 0x0002a600080211ff */
[----:B--2---:R-:W-:Y:S05]  /*c260*/  @!P1 NANOSLEEP.SYNCS 0x989680 ;  /* 0x009896800000995d */ /* 0x004fea0003900000 */
[----:B------:R-:W2:Y:S02]  /*c270*/  @!P1 SYNCS.PHASECHK.TRANS64 P1, [R2+URZ+0x80], R3 ;  /* 0x00008003020095a7 */ /* 0x000ea400080210ff */
[----:B--2---:R-:W-:Y:S05]  /*c280*/  @!P1 BRA `(.L_x_120) ;  /* 0xfffffffc00ec9947 */ /* 0x004fea000383ffff */
[----:B------:R-:W-:Y:S05]  /*c290*/  BRA `(.L_x_119) ;  /* 0xffffffb000347947 */ /* 0x000fea000383ffff */
.L_x_122:
[----:B-1----:R1:W4:Y:S02]  /*c2a0*/  SYNCS.PHASECHK.TRANS64.TRYWAIT P0, [R71+URZ+0xf0], R0 ;  /* 0x0000f000470075a7 */ /* 0x00232400080011ff */
[----:B----4-:R-:W-:Y:S05]  /*c2b0*/  @!P0 NANOSLEEP.SYNCS 0x989680 ;  /* 0x009896800000895d */ /* 0x010fea0003900000 */
[----:B------:R-:W4:Y:S02]  /*c2c0*/  @!P0 SYNCS.PHASECHK.TRANS64 P0, [R71+URZ+0xf0], R0 ;  /* 0x0000f000470085a7 */ /* 0x000f2400080010ff */
[----:B----4-:R-:W-:Y:S05]  /*c2d0*/  @!P0 BRA `(.L_x_122) ;  /* 0xfffffffc00f08947 */ /* 0x010fea000383ffff */
[----:B------:R-:W-:Y:S05]  /*c2e0*/  BRA `(.L_x_121) ;  /* 0xffffffb0005c7947 */ /* 0x000fea000383ffff */
.L_x_131:
[----:B-1----:R1:W3:Y:S02]  /*c2f0*/  SYNCS.PHASECHK.TRANS64.TRYWAIT P0, [R2+URZ+0x80], R0 ;  /* 0x00008000020075a7 */ /* 0x0022e400080011ff */
[----:B---3--:R-:W-:Y:S05]  /*c300*/  @!P0 NANOSLEEP.SYNCS 0x989680 ;  /* 0x009896800000895d */ /* 0x008fea0003900000 */
[----:B------:R-:W3:Y:S02]  /*c310*/  @!P0 SYNCS.PHASECHK.TRANS64 P0, [R2+URZ+0x80], R0 ;  /* 0x00008000020085a7 */ /* 0x000ee400080010ff */
[----:B---3--:R-:W-:Y:S05]  /*c320*/  @!P0 BRA `(.L_x_131) ;  /* 0xfffffffc00f08947 */ /* 0x008fea000383ffff */
[----:B------:R-:W-:Y:S05]  /*c330*/  BRA `(.L_x_130) ;  /* 0xffffffb800087947 */ /* 0x000fea000383ffff */
.L_x_139:
[----:B-1----:R1:W3:Y:S02]  /*c340*/  SYNCS.PHASECHK.TRANS64.TRYWAIT P0, [R6+URZ+0x80], R5 ;  /* 0x00008005060075a7 */ /* 0x0022e400080011ff */
[----:B---3--:R-:W-:Y:S05]  /*c350*/  @!P0 NANOSLEEP.SYNCS 0x989680 ;  /* 0x009896800000895d */ /* 0x008fea0003900000 */
[----:B------:R-:W3:Y:S02]  /*c360*/  @!P0 SYNCS.PHASECHK.TRANS64 P0, [R6+URZ+0x80], R5 ;  /* 0x00008005060085a7 */ /* 0x000ee400080010ff */
[----:B---3--:R-:W-:Y:S05]  /*c370*/  @!P0 BRA `(.L_x_139) ;  /* 0xfffffffc00f08947 */ /* 0x008fea000383ffff */
[----:B------:R-:W-:Y:S05]  /*c380*/  BRA `(.L_x_138) ;  /* 0xffffffbc00dc7947 */ /* 0x000fea000383ffff */
.L_x_147:
[----:B-1----:R1:W3:Y:S02]  /*c390*/  SYNCS.PHASECHK.TRANS64.TRYWAIT P0, [R0+URZ+0x80], R6 ;  /* 0x00008006000075a7 */ /* 0x0022e400080011ff */
[----:B---3--:R-:W-:Y:S05]  /*c3a0*/  @!P0 NANOSLEEP.SYNCS 0x989680 ;  /* 0x009896800000895d */ /* 0x008fea0003900000 */
[----:B------:R-:W3:Y:S02]  /*c3b0*/  @!P0 SYNCS.PHASECHK.TRANS64 P0, [R0+URZ+0x80], R6 ;  /* 0x00008006000085a7 */ /* 0x000ee400080010ff */
[----:B---3--:R-:W-:Y:S05]  /*c3c0*/  @!P0 BRA `(.L_x_147) ;  /* 0xfffffffc00f08947 */ /* 0x008fea000383ffff */
[----:B------:R-:W-:Y:S05]  /*c3d0*/  BRA `(.L_x_146) ;  /* 0xffffffc400b07947 */ /* 0x000fea000383ffff */
.L_x_155:
[----:B-1----:R1:W4:Y:S02]  /*c3e0*/  SYNCS.PHASECHK.TRANS64.TRYWAIT P0, [R6+URZ+0x80], R5 ;  /* 0x00008005060075a7 */ /* 0x00232400080011ff */
[----:B----4-:R-:W-:Y:S05]  /*c3f0*/  @!P0 NANOSLEEP.SYNCS 0x989680 ;  /* 0x009896800000895d */ /* 0x010fea0003900000 */
[----:B------:R-:W4:Y:S02]  /*c400*/  @!P0 SYNCS.PHASECHK.TRANS64 P0, [R6+URZ+0x80], R5 ;  /* 0x00008005060085a7 */ /* 0x000f2400080010ff */
[----:B----4-:R-:W-:Y:S05]  /*c410*/  @!P0 BRA `(.L_x_155) ;  /* 0xfffffffc00f08947 */ /* 0x010fea000383ffff */
[----:B------:R-:W-:Y:S05]  /*c420*/  BRA `(.L_x_154) ;  /* 0xffffffcc00907947 */ /* 0x000fea000383ffff */
.L_x_163:
[----:B-1----:R1:W4:Y:S02]  /*c430*/  SYNCS.PHASECHK.TRANS64.TRYWAIT P0, [R6+URZ+0x80], R5 ;  /* 0x00008005060075a7 */ /* 0x00232400080011ff */
[----:B----4-:R-:W-:Y:S05]  /*c440*/  @!P0 NANOSLEEP.SYNCS 0x989680 ;  /* 0x009896800000895d */ /* 0x010fea0003900000 */
[----:B------:R-:W4:Y:S02]  /*c450*/  @!P0 SYNCS.PHASECHK.TRANS64 P0, [R6+URZ+0x80], R5 ;  /* 0x00008005060085a7 */ /* 0x000f2400080010ff */
[----:B----4-:R-:W-:Y:S05]  /*c460*/  @!P0 BRA `(.L_x_163) ;  /* 0xfffffffc00f08947 */ /* 0x010fea000383ffff */
[----:B------:R-:W-:Y:S05]  /*c470*/  BRA `(.L_x_162) ;  /* 0xffffffd4007c7947 */ /* 0x000fea000383ffff */
.L_x_171:
[----:B-1----:R1:W4:Y:S02]  /*c480*/  SYNCS.PHASECHK.TRANS64.TRYWAIT P0, [R6+URZ+0x80], R5 ;  /* 0x00008005060075a7 */ /* 0x00232400080011ff */
[----:B----4-:R-:W-:Y:S05]  /*c490*/  @!P0 NANOSLEEP.SYNCS 0x989680 ;  /* 0x009896800000895d */ /* 0x010fea0003900000 */
[----:B------:R-:W4:Y:S02]  /*c4a0*/  @!P0 SYNCS.PHASECHK.TRANS64 P0, [R6+URZ+0x80], R5 ;  /* 0x00008005060085a7 */ /* 0x000f2400080010ff */
[----:B----4-:R-:W-:Y:S05]  /*c4b0*/  @!P0 BRA `(.L_x_171) ;  /* 0xfffffffc00f08947 */ /* 0x010fea000383ffff */
[----:B------:R-:W-:Y:S05]  /*c4c0*/  BRA `(.L_x_170) ;  /* 0xffffffdc00607947 */ /* 0x000fea000383ffff */
.L_x_179:
[----:B-1----:R1:W3:Y:S02]  /*c4d0*/  SYNCS.PHASECHK.TRANS64.TRYWAIT P0, [R0+URZ+0x80], R76 ;  /* 0x0000804c000075a7 */ /* 0x0022e400080011ff */
[----:B---3--:R-:W-:Y:S05]  /*c4e0*/  @!P0 NANOSLEEP.SYNCS 0x989680 ;  /* 0x009896800000895d */ /* 0x008fea0003900000 */
[----:B------:R-:W3:Y:S02]  /*c4f0*/  @!P0 SYNCS.PHASECHK.TRANS64 P0, [R0+URZ+0x80], R76 ;  /* 0x0000804c000085a7 */ /* 0x000ee400080010ff */
[----:B---3--:R-:W-:Y:S05]  /*c500*/  @!P0 BRA `(.L_x_179) ;  /* 0xfffffffc00f08947 */ /* 0x008fea000383ffff */
[----:B------:R-:W-:Y:S05]  /*c510*/  BRA `(.L_x_178) ;  /* 0xffffffe400447947 */ /* 0x000fea000383ffff */
        .weak           $__internal_0_$__cuda_sm10x_tcgen05_guardrail_trap_col_being_dealloced_not_returned_by_alloc
        .type           $__internal_0_$__cuda_sm10x_tcgen05_guardrail_trap_col_being_dealloced_not_returned_by_alloc,@function
        .size           $__internal_0_$__cuda_sm10x_tcgen05_guardrail_trap_col_being_dealloced_not_returned_by_alloc,($__internal_1_$__cuda_sm10x_tcgen05_guardrail_trap_phase_invalid_during_alloc - $__internal_0_$__cuda_sm10x_tcgen05_guardrail_trap_col_being_dealloced_not_returned_by_alloc)
$__internal_0_$__cuda_sm10x_tcgen05_guardrail_trap_col_being_dealloced_not_returned_by_alloc:
[----:B------:R-:W-:Y:S05]  /*c520*/  BPT.TRAP 0x1 ;  /* 0x000000040000795c */ /* 0x000fea0000300000 */
[----:B------:R-:W-:-:S04]  /*c530*/  HFMA2 R3, -RZ, RZ, 0, 0 ;  /* 0x00000000ff037431 */ /* 0x000fc800000001ff */
[----:B------:R-:W-:Y:S05]  /*c540*/  RET.REL.NODEC R2 `(_ZN7cutlass13device_kernelINS_4gemm6kernel13GemmUniversalIN4cute5tupleIJiiiiEEENS1_10collective13CollectiveMmaINS1_35MainloopSm100TmaUmmaWarpSpecializedILi8ELi2ELi4ENS5_IJNS4_1CILi2EEESB_NSA_ILi1EEEEEEEENS5_IJNSA_ILi128EEENSA_ILi256EEENSA_ILi32EEEEEEfNS5_IJlSC_lEEEfSJ_NS4_8TiledMMAINS4_8MMA_AtomIJNS4_23SM100_MMA_TF32_2x1SM_SSINS_10tfloat32_tESN_fLi128ELi256ELNS4_4UMMA5MajorE0ELSP_0ELNSO_7ScaleInE0ELSQ_0EEEEEENS4_6LayoutINS5_IJSC_SC_SC_EEENS5_IJNSA_ILi0EEESV_SV_EEEEENS5_IJNS4_10UnderscoreESY_SY_EEEEENS4_28SM100_TMA_2SM_LOAD_MULTICASTENS4_14ComposedLayoutINS4_7SwizzleILi3ELi4ELi3EEENS4_18smem_ptr_flag_bitsILi32EEENST_INS5_IJNSA_ILi8EEESH_EEENS5_IJSH_SC_EEEEEEEvNS4_8identityENS4_18SM100_TMA_2SM_LOADES1B_vS1C_EENS_8epilogue10collective18CollectiveEpilogueINS1F_23Sm100TmaWarpSpecializedILi4ELi2ELi16ELb1ELb0EEEJNS5_IJNSA_ILi64EEESG_SH_EEENS5_IJNST_IS1K_SC_EENST_INS5_IJNSA_ILi16EEESB_EEENS5_IJSC_SF_EEEEEEEEfSJ_fSJ_NS1F_6fusion15FusionCallbacksIS1J_NS1S_17LinearCombinationIffffLNS_15FloatRoundStyleE2EEES1L_S1R_JEEENS4_5SM1004TMEM4LOAD26SM100_TMEM_LOAD_32dp32b16xENS4_13SM90_TMA_LOADENS12_INS13_ILi2ELi4ELi3EEES16_NST_INS5_IJS17_S1N_EEENS5_IJS1N_SC_EEEEEEENS4_39AutoVectorizingCopyWithAssumedAlignmentILi128EEENS4_14SM90_TMA_STOREES27_S29_S29_EEEvvEEEEvNT_6ParamsE) ;  /* 0xffffff3802ac7950 */ /* 0x000fea0003c3ffff */
        .weak           $__internal_1_$__cuda_sm10x_tcgen05_guardrail_trap_phase_invalid_during_alloc
        .type           $__internal_1_$__cuda_sm10x_tcgen05_guardrail_trap_phase_invalid_during_alloc,@function
        .size           $__internal_1_$__cuda_sm10x_tcgen05_guardrail_trap_phase_invalid_during_alloc,($__internal_2_$__cuda_sm10x_tcgen05_guardrail_trap_unallocated_columns_being_dealloced - $__internal_1_$__cuda_sm10x_tcgen05_guardrail_trap_phase_invalid_during_alloc)
$__internal_1_$__cuda_sm10x_tcgen05_guardrail_trap_phase_invalid_during_alloc:
[----:B------:R-:W-:Y:S05]  /*c550*/  BPT.TRAP 0x1 ;  /* 0x000000040000795c */ /* 0x000fea0000300000 */
[----:B------:R-:W-:-:S04]  /*c560*/  MOV R5, 0x0 ;  /* 0x0000000000057802 */ /* 0x000fc80000000f00 */
[----:B------:R-:W-:Y:S05]  /*c570*/  RET.REL.NODEC R4 `(_ZN7cutlass13device_kernelINS_4gemm6kernel13GemmUniversalIN4cute5tupleIJiiiiEEENS1_10collective13CollectiveMmaINS1_35MainloopSm100TmaUmmaWarpSpecializedILi8ELi2ELi4ENS5_IJNS4_1CILi2EEESB_NSA_ILi1EEEEEEEENS5_IJNSA_ILi128EEENSA_ILi256EEENSA_ILi32EEEEEEfNS5_IJlSC_lEEEfSJ_NS4_8TiledMMAINS4_8MMA_AtomIJNS4_23SM100_MMA_TF32_2x1SM_SSINS_10tfloat32_tESN_fLi128ELi256ELNS4_4UMMA5MajorE0ELSP_0ELNSO_7ScaleInE0ELSQ_0EEEEEENS4_6LayoutINS5_IJSC_SC_SC_EEENS5_IJNSA_ILi0EEESV_SV_EEEEENS5_IJNS4_10UnderscoreESY_SY_EEEEENS4_28SM100_TMA_2SM_LOAD_MULTICASTENS4_14ComposedLayoutINS4_7SwizzleILi3ELi4ELi3EEENS4_18smem_ptr_flag_bitsILi32EEENST_INS5_IJNSA_ILi8EEESH_EEENS5_IJSH_SC_EEEEEEEvNS4_8identityENS4_18SM100_TMA_2SM_LOADES1B_vS1C_EENS_8epilogue10collective18CollectiveEpilogueINS1F_23Sm100TmaWarpSpecializedILi4ELi2ELi16ELb1ELb0EEEJNS5_IJNSA_ILi64EEESG_SH_EEENS5_IJNST_IS1K_SC_EENST_INS5_IJNSA_ILi16EEESB_EEENS5_IJSC_SF_EEEEEEEEfSJ_fSJ_NS1F_6fusion15FusionCallbacksIS1J_NS1S_17LinearCombinationIffffLNS_15FloatRoundStyleE2EEES1L_S1R_JEEENS4_5SM1004TMEM4LOAD26SM100_TMEM_LOAD_32dp32b16xENS4_13SM90_TMA_LOADENS12_INS13_ILi2ELi4ELi3EEES16_NST_INS5_IJS17_S1N_EEENS5_IJS1N_SC_EEEEEEENS4_39AutoVectorizingCopyWithAssumedAlignmentILi128EEENS4_14SM90_TMA_STOREES27_S29_S29_EEEvvEEEEvNT_6ParamsE) ;  /* 0xffffff3804a07950 */ /* 0x000fea0003c3ffff */
        .weak           $__internal_2_$__cuda_sm10x_tcgen05_guardrail_trap_unallocated_columns_being_dealloced
        .type           $__internal_2_$__cuda_sm10x_tcgen05_guardrail_trap_unallocated_columns_being_dealloced,@function
        .size           $__internal_2_$__cuda_sm10x_tcgen05_guardrail_trap_unallocated_columns_being_dealloced,(.L_x_253 - $__internal_2_$__cuda_sm10x_tcgen05_guardrail_trap_unallocated_columns_being_dealloced)
$__internal_2_$__cuda_sm10x_tcgen05_guardrail_trap_unallocated_columns_being_dealloced:
[----:B------:R-:W-:Y:S05]  /*c580*/  BPT.TRAP 0x1 ;  /* 0x000000040000795c */ /* 0x000fea0000300000 */
[----:B------:R-:W-:-:S04]  /*c590*/  HFMA2 R3, -RZ, RZ, 0, 0 ;  /* 0x00000000ff037431 */ /* 0x000fc800000001ff */
[----:B------:R-:W-:Y:S05]  /*c5a0*/  RET.REL.NODEC R2 `(_ZN7cutlass13device_kernelINS_4gemm6kernel13GemmUniversalIN4cute5tupleIJiiiiEEENS1_10collective13CollectiveMmaINS1_35MainloopSm100TmaUmmaWarpSpecializedILi8ELi2ELi4ENS5_IJNS4_1CILi2EEESB_NSA_ILi1EEEEEEEENS5_IJNSA_ILi128EEENSA_ILi256EEENSA_ILi32EEEEEEfNS5_IJlSC_lEEEfSJ_NS4_8TiledMMAINS4_8MMA_AtomIJNS4_23SM100_MMA_TF32_2x1SM_SSINS_10tfloat32_tESN_fLi128ELi256ELNS4_4UMMA5MajorE0ELSP_0ELNSO_7ScaleInE0ELSQ_0EEEEEENS4_6LayoutINS5_IJSC_SC_SC_EEENS5_IJNSA_ILi0EEESV_SV_EEEEENS5_IJNS4_10UnderscoreESY_SY_EEEEENS4_28SM100_TMA_2SM_LOAD_MULTICASTENS4_14ComposedLayoutINS4_7SwizzleILi3ELi4ELi3EEENS4_18smem_ptr_flag_bitsILi32EEENST_INS5_IJNSA_ILi8EEESH_EEENS5_IJSH_SC_EEEEEEEvNS4_8identityENS4_18SM100_TMA_2SM_LOADES1B_vS1C_EENS_8epilogue10collective18CollectiveEpilogueINS1F_23Sm100TmaWarpSpecializedILi4ELi2ELi16ELb1ELb0EEEJNS5_IJNSA_ILi64EEESG_SH_EEENS5_IJNST_IS1K_SC_EENST_INS5_IJNSA_ILi16EEESB_EEENS5_IJSC_SF_EEEEEEEEfSJ_fSJ_NS1F_6fusion15FusionCallbacksIS1J_NS1S_17LinearCombinationIffffLNS_15FloatRoundStyleE2EEES1L_S1R_JEEENS4_5SM1004TMEM4LOAD26SM100_TMEM_LOAD_32dp32b16xENS4_13SM90_TMA_LOADENS12_INS13_ILi2ELi4ELi3EEES16_NST_INS5_IJS17_S1N_EEENS5_IJS1N_SC_EEEEEEENS4_39AutoVectorizingCopyWithAssumedAlignmentILi128EEENS4_14SM90_TMA_STOREES27_S29_S29_EEEvvEEEEvNT_6ParamsE) ;  /* 0xffffff3802947950 */ /* 0x000fea0003c3ffff */
.L_x_252:
[----:B------:R-:W-:-:S00]  /*c5b0*/  BRA `(.L_x_252) ;  /* 0xfffffffc00fc7947 */ /* 0x000fc0000383ffff */
[----:B------:R-:W-:-:S00]  /*c5c0*/  NOP ;  /* 0x0000000000007918 */ /* 0x000fc00000000000 */
        /* <DEDUP_REMOVED lines=11> */
.L_x_253:


//--------------------- .nv.global.init           --------------------------
	.section	.nv.global.init,"aw",@progbits
.nv.global.init:
	.type		$str$27,@object
	.size		$str$27,($str$28 - $str$27)
$str$27:
        /*0000*/ 	.byte	0x28, 0x61, 0x64, 0x64, 0x72, 0x65, 0x73, 0x73, 0x20, 0x26, 0x20, 0x6d, 0x61, 0x73, 0x6b, 0x29
        /*0010*/ 	.byte	0x20, 0x3d, 0x3d, 0x20, 0x30, 0x00
	.type		$str$28,@object
	.size		$str$28,($str$26 - $str$28)
$str$28:
        /*0016*/ 	.byte	0x2f, 0x74, 0x6d, 0x70, 0x2f, 0x63, 0x75, 0x74, 0x6c, 0x61, 0x73, 0x73, 0x5f, 0x73, 0x77, 0x65
        /*0026*/ 	.byte	0x65, 0x70, 0x5f, 0x73, 0x72, 0x63, 0x2f, 0x69, 0x6e, 0x63, 0x6c, 0x75, 0x64, 0x65, 0x2f, 0x63
        /*0036*/ 	.byte	0x75, 0x74, 0x65, 0x2f, 0x70, 0x6f, 0x69, 0x6e, 0x74, 0x65, 0x72, 0x5f, 0x66, 0x6c, 0x61, 0x67
        /*0046*/ 	.byte	0x67, 0x65, 0x64, 0x2e, 0x68, 0x70, 0x70, 0x00
	.type		$str$26,@object
	.size		$str$26,($str$25 - $str$26)
$str$26:
        /*004e*/ 	.byte	0x2f, 0x74, 0x6d, 0x70, 0x2f, 0x63, 0x75, 0x74, 0x6c, 0x61, 0x73, 0x73, 0x5f, 0x73, 0x77, 0x65
        /*005e*/ 	.byte	0x65, 0x70, 0x5f, 0x73, 0x72, 0x63, 0x2f, 0x69, 0x6e, 0x63, 0x6c, 0x75, 0x64, 0x65, 0x2f, 0x63
        /*006e*/ 	.byte	0x75, 0x74, 0x65, 0x2f, 0x61, 0x74, 0x6f, 0x6d, 0x2f, 0x63, 0x6f, 0x70, 0x79, 0x5f, 0x74, 0x72
        /*007e*/ 	.byte	0x61, 0x69, 0x74, 0x73, 0x5f, 0x73, 0x6d, 0x31, 0x30, 0x30, 0x2e, 0x68, 0x70, 0x70, 0x00
	.type		$str$25,@object
	.size		$str$25,(__unnamed_1 - $str$25)
$str$25:
        /*008d*/ 	.byte	0x28, 0x28, 0x75, 0x69, 0x6e, 0x74, 0x33, 0x32, 0x5f, 0x74, 0x28, 0x74, 0x68, 0x72, 0x65, 0x61
        /*009d*/ 	.byte	0x64, 0x49, 0x64, 0x78, 0x2e, 0x78, 0x29, 0x20, 0x2f, 0x20, 0x33, 0x32, 0x29, 0x20, 0x25, 0x20
        /*00ad*/ 	.byte	0x34, 0x29, 0x20, 0x3d, 0x3d, 0x20, 0x28, 0x28, 0x28, 0x74, 0x6d, 0x65, 0x6d, 0x5f, 0x61, 0x64
        /*00bd*/ 	.byte	0x64, 0x72, 0x20, 0x3e, 0x3e, 0x20, 0x31, 0x36, 0x29, 0x20, 0x2f, 0x20, 0x33, 0x32, 0x29, 0x20
        /*00cd*/ 	.byte	0x25, 0x20, 0x34, 0x29, 0x00
	.type		__unnamed_1,@object
	.size		__unnamed_1,(__unnamed_2 - __unnamed_1)
__unnamed_1:
        /*00d2*/ 	.byte	0x61, 0x75, 0x74, 0x6f, 0x20, 0x63, 0x75, 0x74, 0x65, 0x3a, 0x3a, 0x61, 0x73, 0x5f, 0x70, 0x6f
        /* <DEDUP_REMOVED lines=23> */
        /*0252*/ 	.byte	0x3a, 0x3a, 0x43, 0x3c, 0x32, 0x30, 0x34, 0x38, 0x3e, 0x3e, 0x3e, 0x3e, 0x5d, 0x00
	.type		__unnamed_2,@object
	.size		__unnamed_2,(.L_2 - __unnamed_2)
__unnamed_2:
        /* <DEDUP_REMOVED lines=42> */
        /*0500*/ 	.byte	0x3e, 0x5d, 0x00
.L_2:


//--------------------- .nv.shared._ZN7cutlass13device_kernelINS_4gemm6kernel13GemmUniversalIN4cute5tupleIJiiiiEEENS1_10collective13CollectiveMmaINS1_35MainloopSm100TmaUmmaWarpSpecializedILi8ELi2ELi4ENS5_IJNS4_1CILi2EEESB_NSA_ILi1EEEEEEEENS5_IJNSA_ILi128EEENSA_ILi256EEENSA_ILi32EEEEEEfNS5_IJlSC_lEEEfSJ_NS4_8TiledMMAINS4_8MMA_AtomIJNS4_23SM100_MMA_TF32_2x1SM_SSINS_10tfloat32_tESN_fLi128ELi256ELNS4_4UMMA5MajorE0ELSP_0ELNSO_7ScaleInE0ELSQ_0EEEEEENS4_6LayoutINS5_IJSC_SC_SC_EEENS5_IJNSA_ILi0EEESV_SV_EEEEENS5_IJNS4_10UnderscoreESY_SY_EEEEENS4_28SM100_TMA_2SM_LOAD_MULTICASTENS4_14ComposedLayoutINS4_7SwizzleILi3ELi4ELi3EEENS4_18smem_ptr_flag_bitsILi32EEENST_INS5_IJNSA_ILi8EEESH_EEENS5_IJSH_SC_EEEEEEEvNS4_8identityENS4_18SM100_TMA_2SM_LOADES1B_vS1C_EENS_8epilogue10collective18CollectiveEpilogueINS1F_23Sm100TmaWarpSpecializedILi4ELi2ELi16ELb1ELb0EEEJNS5_IJNSA_ILi64EEESG_SH_EEENS5_IJNST_IS1K_SC_EENST_INS5_IJNSA_ILi16EEESB_EEENS5_IJSC_SF_EEEEEEEEfSJ_fSJ_NS1F_6fusion15FusionCallbacksIS1J_NS1S_17LinearCombinationIffffLNS_15FloatRoundStyleE2EEES1L_S1R_JEEENS4_5SM1004TMEM4LOAD26SM100_TMEM_LOAD_32dp32b16xENS4_13SM90_TMA_LOADENS12_INS13_ILi2ELi4ELi3EEES16_NST_INS5_IJS17_S1N_EEENS5_IJS1N_SC_EEEEEEENS4_39AutoVectorizingCopyWithAssumedAlignmentILi128EEENS4_14SM90_TMA_STOREES27_S29_S29_EEEvvEEEEvNT_6ParamsE --------------------------
	.section	.nv.shared._ZN7cutlass13device_kernelINS_4gemm6kernel13GemmUniversalIN4cute5tupleIJiiiiEEENS1_10collective13CollectiveMmaINS1_35MainloopSm100TmaUmmaWarpSpecializedILi8ELi2ELi4ENS5_IJNS4_1CILi2EEESB_NSA_ILi1EEEEEEEENS5_IJNSA_ILi128EEENSA_ILi256EEENSA_ILi32EEEEEEfNS5_IJlSC_lEEEfSJ_NS4_8TiledMMAINS4_8MMA_AtomIJNS4_23SM100_MMA_TF32_2x1SM_SSINS_10tfloat32_tESN_fLi128ELi256ELNS4_4UMMA5MajorE0ELSP_0ELNSO_7ScaleInE0ELSQ_0EEEEEENS4_6LayoutINS5_IJSC_SC_SC_EEENS5_IJNSA_ILi0EEESV_SV_EEEEENS5_IJNS4_10UnderscoreESY_SY_EEEEENS4_28SM100_TMA_2SM_LOAD_MULTICASTENS4_14ComposedLayoutINS4_7SwizzleILi3ELi4ELi3EEENS4_18smem_ptr_flag_bitsILi32EEENST_INS5_IJNSA_ILi8EEESH_EEENS5_IJSH_SC_EEEEEEEvNS4_8identityENS4_18SM100_TMA_2SM_LOADES1B_vS1C_EENS_8epilogue10collective18CollectiveEpilogueINS1F_23Sm100TmaWarpSpecializedILi4ELi2ELi16ELb1ELb0EEEJNS5_IJNSA_ILi64EEESG_SH_EEENS5_IJNST_IS1K_SC_EENST_INS5_IJNSA_ILi16EEESB_EEENS5_IJSC_SF_EEEEEEEEfSJ_fSJ_NS1F_6fusion15FusionCallbacksIS1J_NS1S_17LinearCombinationIffffLNS_15FloatRoundStyleE2EEES1L_S1R_JEEENS4_5SM1004TMEM4LOAD26SM100_TMEM_LOAD_32dp32b16xENS4_13SM90_TMA_LOADENS12_INS13_ILi2ELi4ELi3EEES16_NST_INS5_IJS17_S1N_EEENS5_IJS1N_SC_EEEEEEENS4_39AutoVectorizingCopyWithAssumedAlignmentILi128EEENS4_14SM90_TMA_STOREES27_S29_S29_EEEvvEEEEvNT_6ParamsE,"aw",@nobits
	.sectionflags	@""
	.align	16
	.zero		1024


//--------------------- .nv.shared.reserved.0     --------------------------
	.section	.nv.shared.reserved.0,"aw",@nobits
	.weak		__nv_reservedSMEM_offset_0_alias
	.size		__nv_reservedSMEM_offset_0_alias, 0, 64
	.other		__nv_reservedSMEM_offset_0_alias,@"STO_CUDA_RESERVED_SHARED STV_DEFAULT"
__nv_reservedSMEM_offset_0_alias:
	.zero		0
.nv.shared.reserved.0:
	.zero		64
	.weak		__nv_reservedSMEM_tcgen05_partition
	.type		__nv_reservedSMEM_tcgen05_partition,@object
	.size		__nv_reservedSMEM_tcgen05_partition,(.L_0 - __nv_reservedSMEM_tcgen05_partition)
__nv_reservedSMEM_tcgen05_partition:
	.zero		32
.L_0:


//--------------------- .nv.global                --------------------------
	.section	.nv.global,"aw",@nobits
.nv.global:
	.type		_ZN40_INTERNAL_1ea5147c_4_k_cu_79a8e36c_341174cute1_E,@object
	.size		_ZN40_INTERNAL_1ea5147c_4_k_cu_79a8e36c_341174cute1_E,(_ZN40_INTERNAL_1ea5147c_4_k_cu_79a8e36c_341174cuda3std3__45__cpo6cbeginE - _ZN40_INTERNAL_1ea5147c_4_k_cu_79a8e36c_341174cute1_E)
_ZN40_INTERNAL_1ea5147c_4_k_cu_79a8e36c_341174cute1_E:
	.zero		1
	.type		_ZN40_INTERNAL_1ea5147c_4_k_cu_79a8e36c_341174cuda3std3__45__cpo6cbeginE,@object
	.size		_ZN40_INTERNAL_1ea5147c_4_k_cu_79a8e36c_341174cuda3std3__45__cpo6cbeginE,(_ZN40_INTERNAL_1ea5147c_4_k_cu_79a8e36c_341174cuda3std3__48in_placeE - _ZN40_INTERNAL_1ea5147c_4_k_cu_79a8e36c_341174cuda3std3__45__cpo6cbeginE)
_ZN40_INTERNAL_1ea5147c_4_k_cu_79a8e36c_341174cuda3std3__45__cpo6cbeginE:
	.zero		1
	.type		_ZN40_INTERNAL_1ea5147c_4_k_cu_79a8e36c_341174cuda3std3__48in_placeE,@object
	.size		_ZN40_INTERNAL_1ea5147c_4_k_cu_79a8e36c_341174cuda3std3__48in_placeE,(_ZN40_INTERNAL_1ea5147c_4_k_cu_79a8e36c_341174cuda3std6ranges3__45__cpo9iter_moveE - _ZN40_INTERNAL_1ea5147c_4_k_cu_79a8e36c_341174cuda3std3__48in_placeE)
_ZN40_INTERNAL_1ea5147c_4_k_cu_79a8e36c_341174cuda3std3__48in_placeE:
	.zero		1
	.type		_ZN40_INTERNAL_1ea5147c_4_k_cu_79a8e36c_341174cuda3std6ranges3__45__cpo9iter_moveE,@object
	.size		_ZN40_INTERNAL_1ea5147c_4_k_cu_79a8e36c_341174cuda3std6ranges3__45__cpo9iter_moveE,(_ZN40_INTERNAL_1ea5147c_4_k_cu_79a8e36c_341174cuda3std3__45__cpo5beginE - _ZN40_INTERNAL_1ea5147c_4_k_cu_79a8e36c_341174cuda3std6ranges3__45__cpo9iter_moveE)
_ZN40_INTERNAL_1ea5147c_4_k_cu_79a8e36c_341174cuda3std6ranges3__45__cpo9iter_moveE:
	.zero		1
	.type		_ZN40_INTERNAL_1ea5147c_4_k_cu_79a8e36c_341174cuda3std3__45__cpo5beginE,@object
	.size		_ZN40_INTERNAL_1ea5147c_4_k_cu_79a8e36c_341174cuda3std3__45__cpo5beginE,(_ZN40_INTERNAL_1ea5147c_4_k_cu_79a8e36c_341174cuda3std3__442_GLOBAL__N__1ea5147c_4_k_cu_79a8e36c_341176ignoreE - _ZN40_INTERNAL_1ea5147c_4_k_cu_79a8e36c_341174cuda3std3__45__cpo5beginE)
_ZN40_INTERNAL_1ea5147c_4_k_cu_79a8e36c_341174cuda3std3__45__cpo5beginE:
	.zero		1
	.type		_ZN40_INTERNAL_1ea5147c_4_k_cu_79a8e36c_341174cuda3std3__442_GLOBAL__N__1ea5147c_4_k_cu_79a8e36c_341176ignoreE,@object
	.size		_ZN40_INTERNAL_1ea5147c_4_k_cu_79a8e36c_341174cuda3std3__442_GLOBAL__N__1ea5147c_4_k_cu_79a8e36c_341176ignoreE,(_ZN40_INTERNAL_1ea5147c_4_k_cu_79a8e36c_341174cute7productE - _ZN40_INTERNAL_1ea5147c_4_k_cu_79a8e36c_341174cuda3std3__442_GLOBAL__N__1ea5147c_4_k_cu_79a8e36c_341176ignoreE)
_ZN40_INTERNAL_1ea5147c_4_k_cu_79a8e36c_341174cuda3std3__442_GLOBAL__N__1ea5147c_4_k_cu_79a8e36c_341176ignoreE:
	.zero		1
	.type		_ZN40_INTERNAL_1ea5147c_4_k_cu_79a8e36c_341174cute7productE,@object
	.size		_ZN40_INTERNAL_1ea5147c_4_k_cu_79a8e36c_341174cute7productE,(_ZN40_INTERNAL_1ea5147c_4_k_cu_79a8e36c_341174cuda3std3__45__cpo3endE - _ZN40_INTERNAL_1ea5147c_4_k_cu_79a8e36c_341174cute7productE)
_ZN40_INTERNAL_1ea5147c_4_k_cu_79a8e36c_341174cute7productE:
	.zero		1
	.type		_ZN40_INTERNAL_1ea5147c_4_k_cu_79a8e36c_341174cuda3std3__45__cpo3endE,@object
	.size		_ZN40_INTERNAL_1ea5147c_4_k_cu_79a8e36c_341174cuda3std3__45__cpo3endE,(_ZN40_INTERNAL_1ea5147c_4_k_cu_79a8e36c_341174cuda3std3__419piecewise_constructE - _ZN40_INTERNAL_1ea5147c_4_k_cu_79a8e36c_341174cuda3std3__45__cpo3endE)
_ZN40_INTERNAL_1ea5147c_4_k_cu_79a8e36c_341174cuda3std3__45__cpo3endE:
	.zero		1
	.type		_ZN40_INTERNAL_1ea5147c_4_k_cu_79a8e36c_341174cuda3std3__419piecewise_constructE,@object
	.size		_ZN40_INTERNAL_1ea5147c_4_k_cu_79a8e36c_341174cuda3std3__419piecewise_constructE,(_ZN40_INTERNAL_1ea5147c_4_k_cu_79a8e36c_341174cuda3std3__45__cpo4cendE - _ZN40_INTERNAL_1ea5147c_4_k_cu_79a8e36c_341174cuda3std3__419piecewise_constructE)
_ZN40_INTERNAL_1ea5147c_4_k_cu_79a8e36c_341174cuda3std3__419piecewise_constructE:
	.zero		1
	.type		_ZN40_INTERNAL_1ea5147c_4_k_cu_79a8e36c_341174cuda3std3__45__cpo4cendE,@object
	.size		_ZN40_INTERNAL_1ea5147c_4_k_cu_79a8e36c_341174cuda3std3__45__cpo4cendE,(_ZN40_INTERNAL_1ea5147c_4_k_cu_79a8e36c_341174cuda3std6ranges3__45__cpo4swapE - _ZN40_INTERNAL_1ea5147c_4_k_cu_79a8e36c_341174cuda3std3__45__cpo4cendE)
_ZN40_INTERNAL_1ea5147c_4_k_cu_79a8e36c_341174cuda3std3__45__cpo4cendE:
	.zero		1
	.type		_ZN40_INTERNAL_1ea5147c_4_k_cu_79a8e36c_341174cuda3std6ranges3__45__cpo4swapE,@object
	.size		_ZN40_INTERNAL_1ea5147c_4_k_cu_79a8e36c_341174cuda3std6ranges3__45__cpo4swapE,(.L_10 - _ZN40_INTERNAL_1ea5147c_4_k_cu_79a8e36c_341174cuda3std6ranges3__45__cpo4swapE)
_ZN40_INTERNAL_1ea5147c_4_k_cu_79a8e36c_341174cuda3std6ranges3__45__cpo4swapE:
	.zero		1
.L_10:


//--------------------- .nv.constant0._ZN7cutlass13device_kernelINS_4gemm6kernel13GemmUniversalIN4cute5tupleIJiiiiEEENS1_10collective13CollectiveMmaINS1_35MainloopSm100TmaUmmaWarpSpecializedILi8ELi2ELi4ENS5_IJNS4_1CILi2EEESB_NSA_ILi1EEEEEEEENS5_IJNSA_ILi128EEENSA_ILi256EEENSA_ILi32EEEEEEfNS5_IJlSC_lEEEfSJ_NS4_8TiledMMAINS4_8MMA_AtomIJNS4_23SM100_MMA_TF32_2x1SM_SSINS_10tfloat32_tESN_fLi128ELi256ELNS4_4UMMA5MajorE0ELSP_0ELNSO_7ScaleInE0ELSQ_0EEEEEENS4_6LayoutINS5_IJSC_SC_SC_EEENS5_IJNSA_ILi0EEESV_SV_EEEEENS5_IJNS4_10UnderscoreESY_SY_EEEEENS4_28SM100_TMA_2SM_LOAD_MULTICASTENS4_14ComposedLayoutINS4_7SwizzleILi3ELi4ELi3EEENS4_18smem_ptr_flag_bitsILi32EEENST_INS5_IJNSA_ILi8EEESH_EEENS5_IJSH_SC_EEEEEEEvNS4_8identityENS4_18SM100_TMA_2SM_LOADES1B_vS1C_EENS_8epilogue10collective18CollectiveEpilogueINS1F_23Sm100TmaWarpSpecializedILi4ELi2ELi16ELb1ELb0EEEJNS5_IJNSA_ILi64EEESG_SH_EEENS5_IJNST_IS1K_SC_EENST_INS5_IJNSA_ILi16EEESB_EEENS5_IJSC_SF_EEEEEEEEfSJ_fSJ_NS1F_6fusion15FusionCallbacksIS1J_NS1S_17LinearCombinationIffffLNS_15FloatRoundStyleE2EEES1L_S1R_JEEENS4_5SM1004TMEM4LOAD26SM100_TMEM_LOAD_32dp32b16xENS4_13SM90_TMA_LOADENS12_INS13_ILi2ELi4ELi3EEES16_NST_INS5_IJS17_S1N_EEENS5_IJS1N_SC_EEEEEEENS4_39AutoVectorizingCopyWithAssumedAlignmentILi128EEENS4_14SM90_TMA_STOREES27_S29_S29_EEEvvEEEEvNT_6ParamsE --------------------------
	.section	.nv.constant0._ZN7cutlass13device_kernelINS_4gemm6kernel13GemmUniversalIN4cute5tupleIJiiiiEEENS1_10collective13CollectiveMmaINS1_35MainloopSm100TmaUmmaWarpSpecializedILi8ELi2ELi4ENS5_IJNS4_1CILi2EEESB_NSA_ILi1EEEEEEEENS5_IJNSA_ILi128EEENSA_ILi256EEENSA_ILi32EEEEEEfNS5_IJlSC_lEEEfSJ_NS4_8TiledMMAINS4_8MMA_AtomIJNS4_23SM100_MMA_TF32_2x1SM_SSINS_10tfloat32_tESN_fLi128ELi256ELNS4_4UMMA5MajorE0ELSP_0ELNSO_7ScaleInE0ELSQ_0EEEEEENS4_6LayoutINS5_IJSC_SC_SC_EEENS5_IJNSA_ILi0EEESV_SV_EEEEENS5_IJNS4_10UnderscoreESY_SY_EEEEENS4_28SM100_TMA_2SM_LOAD_MULTICASTENS4_14ComposedLayoutINS4_7SwizzleILi3ELi4ELi3EEENS4_18smem_ptr_flag_bitsILi32EEENST_INS5_IJNSA_ILi8EEESH_EEENS5_IJSH_SC_EEEEEEEvNS4_8identityENS4_18SM100_TMA_2SM_LOADES1B_vS1C_EENS_8epilogue10collective18CollectiveEpilogueINS1F_23Sm100TmaWarpSpecializedILi4ELi2ELi16ELb1ELb0EEEJNS5_IJNSA_ILi64EEESG_SH_EEENS5_IJNST_IS1K_SC_EENST_INS5_IJNSA_ILi16EEESB_EEENS5_IJSC_SF_EEEEEEEEfSJ_fSJ_NS1F_6fusion15FusionCallbacksIS1J_NS1S_17LinearCombinationIffffLNS_15FloatRoundStyleE2EEES1L_S1R_JEEENS4_5SM1004TMEM4LOAD26SM100_TMEM_LOAD_32dp32b16xENS4_13SM90_TMA_LOADENS12_INS13_ILi2ELi4ELi3EEES16_NST_INS5_IJS17_S1N_EEENS5_IJS1N_SC_EEEEEEENS4_39AutoVectorizingCopyWithAssumedAlignmentILi128EEENS4_14SM90_TMA_STOREES27_S29_S29_EEEvvEEEEvNT_6ParamsE,"a",@progbits
	.sectionflags	@""
	.align	4
.nv.constant0._ZN7cutlass13device_kernelINS_4gemm6kernel13GemmUniversalIN4cute5tupleIJiiiiEEENS1_10collective13CollectiveMmaINS1_35MainloopSm100TmaUmmaWarpSpecializedILi8ELi2ELi4ENS5_IJNS4_1CILi2EEESB_NSA_ILi1EEEEEEEENS5_IJNSA_ILi128EEENSA_ILi256EEENSA_ILi32EEEEEEfNS5_IJlSC_lEEEfSJ_NS4_8TiledMMAINS4_8MMA_AtomIJNS4_23SM100_MMA_TF32_2x1SM_SSINS_10tfloat32_tESN_fLi128ELi256ELNS4_4UMMA5MajorE0ELSP_0ELNSO_7ScaleInE0ELSQ_0EEEEEENS4_6LayoutINS5_IJSC_SC_SC_EEENS5_IJNSA_ILi0EEESV_SV_EEEEENS5_IJNS4_10UnderscoreESY_SY_EEEEENS4_28SM100_TMA_2SM_LOAD_MULTICASTENS4_14ComposedLayoutINS4_7SwizzleILi3ELi4ELi3EEENS4_18smem_ptr_flag_bitsILi32EEENST_INS5_IJNSA_ILi8EEESH_EEENS5_IJSH_SC_EEEEEEEvNS4_8identityENS4_18SM100_TMA_2SM_LOADES1B_vS1C_EENS_8epilogue10collective18CollectiveEpilogueINS1F_23Sm100TmaWarpSpecializedILi4ELi2ELi16ELb1ELb0EEEJNS5_IJNSA_ILi64EEESG_SH_EEENS5_IJNST_IS1K_SC_EENST_INS5_IJNSA_ILi16EEESB_EEENS5_IJSC_SF_EEEEEEEEfSJ_fSJ_NS1F_6fusion15FusionCallbacksIS1J_NS1S_17LinearCombinationIffffLNS_15FloatRoundStyleE2EEES1L_S1R_JEEENS4_5SM1004TMEM4LOAD26SM100_TMEM_LOAD_32dp32b16xENS4_13SM90_TMA_LOADENS12_INS13_ILi2ELi4ELi3EEES16_NST_INS5_IJS17_S1N_EEENS5_IJS1N_SC_EEEEEEENS4_39AutoVectorizingCopyWithAssumedAlignmentILi128EEENS4_14SM90_TMA_STOREES27_S29_S29_EEEvvEEEEvNT_6ParamsE:
	.zero		2944


//--------------------- SYMBOLS --------------------------

	.type		.nv.reservedSmem.offset0,@object
	.size		.nv.reservedSmem.offset0,0x4
	.type		.nv.reservedSmem.cap,@object
	.size		.nv.reservedSmem.cap,0x4
	.type		__assertfail,@function
